//
// Generated by NVIDIA NVVM Compiler
//
// Compiler Build ID: CL-36424714
// Cuda compilation tools, release 13.0, V13.0.88
// Based on NVVM 20.0.0
//

.version 9.0
.target sm_100
.address_size 64

	// .globl	_Z10one_assignPim

.visible .entry _Z10one_assignPim(
	.param .u64 .ptr .align 1 _Z10one_assignPim_param_0,
	.param .u64 _Z10one_assignPim_param_1
)
{
	.reg .pred 	%p<11>;
	.reg .b32 	%r<15>;
	.reg .b64 	%rd<46>;

	ld.param.u64 	%rd26, [_Z10one_assignPim_param_0];
	ld.param.u64 	%rd25, [_Z10one_assignPim_param_1];
	cvta.to.global.u64 	%rd1, %rd26;
	mov.u32 	%r2, %nctaid.x;
	mov.u32 	%r3, %ntid.x;
	mul.lo.s32 	%r4, %r2, %r3;
	cvt.u64.u32 	%rd2, %r4;
	mov.u32 	%r5, %ctaid.x;
	mul.lo.s32 	%r1, %r5, %r3;
	and.b64  	%rd27, %rd25, -4294967296;
	setp.ne.s64 	%p1, %rd27, 0;
	@%p1 bra 	$L__BB0_2;
	cvt.u32.u64 	%r6, %rd2;
	cvt.u32.u64 	%r7, %rd25;
	div.u32 	%r8, %r7, %r6;
	cvt.u64.u32 	%rd38, %r8;
	bra.uni 	$L__BB0_3;
$L__BB0_2:
	div.u64 	%rd38, %rd25, %rd2;
$L__BB0_3:
	mov.u32 	%r9, %tid.x;
	add.s32 	%r10, %r1, %r9;
	cvt.s64.s32 	%rd28, %r10;
	mul.lo.s64 	%rd41, %rd38, %rd28;
	add.s64 	%rd29, %rd41, %rd38;
	setp.ge.u64 	%p2, %rd41, %rd29;
	@%p2 bra 	$L__BB0_16;
	add.s64 	%rd30, %rd38, -1;
	and.b64  	%rd7, %rd38, 15;
	setp.lt.u64 	%p3, %rd30, 15;
	@%p3 bra 	$L__BB0_7;
	and.b64  	%rd39, %rd38, -16;
$L__BB0_6:
	.pragma "nounroll";
	shl.b64 	%rd31, %rd41, 2;
	add.s64 	%rd32, %rd1, %rd31;
	mov.b32 	%r11, 1;
	st.global.u32 	[%rd32], %r11;
	st.global.u32 	[%rd32+4], %r11;
	st.global.u32 	[%rd32+8], %r11;
	st.global.u32 	[%rd32+12], %r11;
	st.global.u32 	[%rd32+16], %r11;
	st.global.u32 	[%rd32+20], %r11;
	st.global.u32 	[%rd32+24], %r11;
	st.global.u32 	[%rd32+28], %r11;
	st.global.u32 	[%rd32+32], %r11;
	st.global.u32 	[%rd32+36], %r11;
	st.global.u32 	[%rd32+40], %r11;
	st.global.u32 	[%rd32+44], %r11;
	st.global.u32 	[%rd32+48], %r11;
	st.global.u32 	[%rd32+52], %r11;
	st.global.u32 	[%rd32+56], %r11;
	st.global.u32 	[%rd32+60], %r11;
	add.s64 	%rd41, %rd41, 16;
	add.s64 	%rd39, %rd39, -16;
	setp.ne.s64 	%p4, %rd39, 0;
	@%p4 bra 	$L__BB0_6;
$L__BB0_7:
	setp.eq.s64 	%p5, %rd7, 0;
	@%p5 bra 	$L__BB0_16;
	and.b64  	%rd14, %rd38, 7;
	setp.lt.u64 	%p6, %rd7, 8;
	@%p6 bra 	$L__BB0_10;
	shl.b64 	%rd33, %rd41, 2;
	add.s64 	%rd34, %rd1, %rd33;
	mov.b32 	%r12, 1;
	st.global.u32 	[%rd34], %r12;
	st.global.u32 	[%rd34+4], %r12;
	st.global.u32 	[%rd34+8], %r12;
	st.global.u32 	[%rd34+12], %r12;
	st.global.u32 	[%rd34+16], %r12;
	st.global.u32 	[%rd34+20], %r12;
	st.global.u32 	[%rd34+24], %r12;
	st.global.u32 	[%rd34+28], %r12;
	add.s64 	%rd41, %rd41, 8;
$L__BB0_10:
	setp.eq.s64 	%p7, %rd14, 0;
	@%p7 bra 	$L__BB0_16;
	and.b64  	%rd44, %rd38, 3;
	setp.lt.u64 	%p8, %rd14, 4;
	@%p8 bra 	$L__BB0_13;
	shl.b64 	%rd35, %rd41, 2;
	add.s64 	%rd36, %rd1, %rd35;
	mov.b32 	%r13, 1;
	st.global.u32 	[%rd36], %r13;
	st.global.u32 	[%rd36+4], %r13;
	st.global.u32 	[%rd36+8], %r13;
	st.global.u32 	[%rd36+12], %r13;
	add.s64 	%rd41, %rd41, 4;
$L__BB0_13:
	setp.eq.s64 	%p9, %rd44, 0;
	@%p9 bra 	$L__BB0_16;
	shl.b64 	%rd37, %rd41, 2;
	add.s64 	%rd45, %rd1, %rd37;
$L__BB0_15:
	.pragma "nounroll";
	mov.b32 	%r14, 1;
	st.global.u32 	[%rd45], %r14;
	add.s64 	%rd45, %rd45, 4;
	add.s64 	%rd44, %rd44, -1;
	setp.ne.s64 	%p10, %rd44, 0;
	@%p10 bra 	$L__BB0_15;
$L__BB0_16:
	ret;

}
	// .globl	_Z16reduce_to_bufferPimPm
.visible .entry _Z16reduce_to_bufferPimPm(
	.param .u64 .ptr .align 1 _Z16reduce_to_bufferPimPm_param_0,
	.param .u64 _Z16reduce_to_bufferPimPm_param_1,
	.param .u64 .ptr .align 1 _Z16reduce_to_bufferPimPm_param_2
)
{
	.reg .pred 	%p<22>;
	.reg .b32 	%r<35>;
	.reg .b64 	%rd<143>;

	ld.param.u64 	%rd41, [_Z16reduce_to_bufferPimPm_param_0];
	ld.param.u64 	%rd39, [_Z16reduce_to_bufferPimPm_param_1];
	ld.param.u64 	%rd40, [_Z16reduce_to_bufferPimPm_param_2];
	cvta.to.global.u64 	%rd1, %rd41;
	mov.u32 	%r3, %nctaid.x;
	mov.u32 	%r4, %ntid.x;
	mul.lo.s32 	%r5, %r3, %r4;
	cvt.u64.u32 	%rd2, %r5;
	mov.u32 	%r6, %ctaid.x;
	mov.u32 	%r1, %tid.x;
	mad.lo.s32 	%r2, %r6, %r4, %r1;
	and.b64  	%rd42, %rd39, -4294967296;
	setp.ne.s64 	%p1, %rd42, 0;
	@%p1 bra 	$L__BB1_2;
	cvt.u32.u64 	%r7, %rd2;
	cvt.u32.u64 	%r8, %rd39;
	div.u32 	%r9, %r8, %r7;
	cvt.u64.u32 	%rd126, %r9;
	bra.uni 	$L__BB1_3;
$L__BB1_2:
	div.u64 	%rd126, %rd39, %rd2;
$L__BB1_3:
	cvt.s64.s32 	%rd44, %r2;
	mul.lo.s64 	%rd140, %rd126, %rd44;
	add.s64 	%rd45, %rd140, %rd126;
	setp.ge.u64 	%p2, %rd140, %rd45;
	mov.b64 	%rd142, 0;
	@%p2 bra 	$L__BB1_16;
	add.s64 	%rd48, %rd126, -1;
	and.b64  	%rd7, %rd126, 15;
	setp.lt.u64 	%p3, %rd48, 15;
	mov.b64 	%rd142, 0;
	@%p3 bra 	$L__BB1_7;
	and.b64  	%rd139, %rd126, -16;
	mov.b64 	%rd142, 0;
$L__BB1_6:
	.pragma "nounroll";
	shl.b64 	%rd50, %rd140, 2;
	add.s64 	%rd51, %rd1, %rd50;
	ld.global.s32 	%rd52, [%rd51];
	add.s64 	%rd53, %rd142, %rd52;
	ld.global.s32 	%rd54, [%rd51+4];
	add.s64 	%rd55, %rd53, %rd54;
	ld.global.s32 	%rd56, [%rd51+8];
	add.s64 	%rd57, %rd55, %rd56;
	ld.global.s32 	%rd58, [%rd51+12];
	add.s64 	%rd59, %rd57, %rd58;
	ld.global.s32 	%rd60, [%rd51+16];
	add.s64 	%rd61, %rd59, %rd60;
	ld.global.s32 	%rd62, [%rd51+20];
	add.s64 	%rd63, %rd61, %rd62;
	ld.global.s32 	%rd64, [%rd51+24];
	add.s64 	%rd65, %rd63, %rd64;
	ld.global.s32 	%rd66, [%rd51+28];
	add.s64 	%rd67, %rd65, %rd66;
	ld.global.s32 	%rd68, [%rd51+32];
	add.s64 	%rd69, %rd67, %rd68;
	ld.global.s32 	%rd70, [%rd51+36];
	add.s64 	%rd71, %rd69, %rd70;
	ld.global.s32 	%rd72, [%rd51+40];
	add.s64 	%rd73, %rd71, %rd72;
	ld.global.s32 	%rd74, [%rd51+44];
	add.s64 	%rd75, %rd73, %rd74;
	ld.global.s32 	%rd76, [%rd51+48];
	add.s64 	%rd77, %rd75, %rd76;
	ld.global.s32 	%rd78, [%rd51+52];
	add.s64 	%rd79, %rd77, %rd78;
	ld.global.s32 	%rd80, [%rd51+56];
	add.s64 	%rd81, %rd79, %rd80;
	ld.global.s32 	%rd82, [%rd51+60];
	add.s64 	%rd142, %rd81, %rd82;
	add.s64 	%rd140, %rd140, 16;
	add.s64 	%rd139, %rd139, -16;
	setp.eq.s64 	%p4, %rd139, 0;
	@%p4 bra 	$L__BB1_7;
	bra.uni 	$L__BB1_6;
$L__BB1_7:
	setp.eq.s64 	%p5, %rd7, 0;
	@%p5 bra 	$L__BB1_16;
	and.b64  	%rd12, %rd126, 7;
	setp.lt.u64 	%p6, %rd7, 8;
	@%p6 bra 	$L__BB1_10;
	shl.b64 	%rd84, %rd140, 2;
	add.s64 	%rd85, %rd1, %rd84;
	ld.global.s32 	%rd86, [%rd85];
	add.s64 	%rd87, %rd142, %rd86;
	ld.global.s32 	%rd88, [%rd85+4];
	add.s64 	%rd89, %rd87, %rd88;
	ld.global.s32 	%rd90, [%rd85+8];
	add.s64 	%rd91, %rd89, %rd90;
	ld.global.s32 	%rd92, [%rd85+12];
	add.s64 	%rd93, %rd91, %rd92;
	ld.global.s32 	%rd94, [%rd85+16];
	add.s64 	%rd95, %rd93, %rd94;
	ld.global.s32 	%rd96, [%rd85+20];
	add.s64 	%rd97, %rd95, %rd96;
	ld.global.s32 	%rd98, [%rd85+24];
	add.s64 	%rd99, %rd97, %rd98;
	ld.global.s32 	%rd100, [%rd85+28];
	add.s64 	%rd142, %rd99, %rd100;
	add.s64 	%rd140, %rd140, 8;
$L__BB1_10:
	setp.eq.s64 	%p7, %rd12, 0;
	@%p7 bra 	$L__BB1_16;
	and.b64  	%rd136, %rd126, 3;
	setp.lt.u64 	%p8, %rd12, 4;
	@%p8 bra 	$L__BB1_13;
	shl.b64 	%rd102, %rd140, 2;
	add.s64 	%rd103, %rd1, %rd102;
	ld.global.s32 	%rd104, [%rd103];
	add.s64 	%rd105, %rd142, %rd104;
	ld.global.s32 	%rd106, [%rd103+4];
	add.s64 	%rd107, %rd105, %rd106;
	ld.global.s32 	%rd108, [%rd103+8];
	add.s64 	%rd109, %rd107, %rd108;
	ld.global.s32 	%rd110, [%rd103+12];
	add.s64 	%rd142, %rd109, %rd110;
	add.s64 	%rd140, %rd140, 4;
$L__BB1_13:
	setp.eq.s64 	%p9, %rd136, 0;
	@%p9 bra 	$L__BB1_16;
	shl.b64 	%rd111, %rd140, 2;
	add.s64 	%rd137, %rd1, %rd111;
$L__BB1_15:
	.pragma "nounroll";
	ld.global.s32 	%rd112, [%rd137];
	add.s64 	%rd142, %rd142, %rd112;
	add.s64 	%rd137, %rd137, 4;
	add.s64 	%rd136, %rd136, -1;
	setp.eq.s64 	%p10, %rd136, 0;
	@%p10 bra 	$L__BB1_16;
	bra.uni 	$L__BB1_15;
$L__BB1_16:
	// begin inline asm
	mov.b64 {%r10,%r11}, %rd142;
	// end inline asm
	shfl.sync.down.b32	%r13|%p11, %r11, 16, 31, -1;
	shfl.sync.down.b32	%r12|%p12, %r10, 16, 31, -1;
	// begin inline asm
	mov.b64 %rd114, {%r12,%r13};
	// end inline asm
	add.s64 	%rd115, %rd114, %rd142;
	// begin inline asm
	mov.b64 {%r14,%r15}, %rd115;
	// end inline asm
	shfl.sync.down.b32	%r17|%p13, %r15, 8, 31, -1;
	shfl.sync.down.b32	%r16|%p14, %r14, 8, 31, -1;
	// begin inline asm
	mov.b64 %rd116, {%r16,%r17};
	// end inline asm
	add.s64 	%rd117, %rd116, %rd115;
	// begin inline asm
	mov.b64 {%r18,%r19}, %rd117;
	// end inline asm
	shfl.sync.down.b32	%r21|%p15, %r19, 4, 31, -1;
	shfl.sync.down.b32	%r20|%p16, %r18, 4, 31, -1;
	// begin inline asm
	mov.b64 %rd118, {%r20,%r21};
	// end inline asm
	add.s64 	%rd119, %rd118, %rd117;
	// begin inline asm
	mov.b64 {%r22,%r23}, %rd119;
	// end inline asm
	shfl.sync.down.b32	%r25|%p17, %r23, 2, 31, -1;
	shfl.sync.down.b32	%r24|%p18, %r22, 2, 31, -1;
	// begin inline asm
	mov.b64 %rd120, {%r24,%r25};
	// end inline asm
	add.s64 	%rd121, %rd120, %rd119;
	// begin inline asm
	mov.b64 {%r26,%r27}, %rd121;
	// end inline asm
	shfl.sync.down.b32	%r29|%p19, %r27, 1, 31, -1;
	shfl.sync.down.b32	%r28|%p20, %r26, 1, 31, -1;
	// begin inline asm
	mov.b64 %rd122, {%r28,%r29};
	// end inline asm
	add.s64 	%rd38, %rd122, %rd121;
	and.b32  	%r30, %r1, 31;
	setp.ne.s32 	%p21, %r30, 0;
	@%p21 bra 	$L__BB1_18;
	shr.s32 	%r31, %r2, 31;
	shr.u32 	%r32, %r31, 27;
	add.s32 	%r33, %r2, %r32;
	shr.s32 	%r34, %r33, 5;
	cvta.to.global.u64 	%rd123, %rd40;
	mul.wide.s32 	%rd124, %r34, 8;
	add.s64 	%rd125, %rd123, %rd124;
	st.global.u64 	[%rd125], %rd38;
$L__BB1_18:
	ret;

}
	// .globl	_Z16reduce_in_bufferPmm
.visible .entry _Z16reduce_in_bufferPmm(
	.param .u64 .ptr .align 1 _Z16reduce_in_bufferPmm_param_0,
	.param .u64 _Z16reduce_in_bufferPmm_param_1
)
{
	.reg .pred 	%p<22>;
	.reg .b32 	%r<26>;
	.reg .b64 	%rd<138>;

	ld.param.u64 	%rd40, [_Z16reduce_in_bufferPmm_param_0];
	ld.param.u64 	%rd39, [_Z16reduce_in_bufferPmm_param_1];
	cvta.to.global.u64 	%rd1, %rd40;
	mov.u32 	%r3, %ctaid.x;
	mov.u32 	%r4, %ntid.x;
	mov.u32 	%r1, %tid.x;
	mad.lo.s32 	%r2, %r3, %r4, %r1;
	add.s32 	%r5, %r2, 31;
	setp.gt.u32 	%p1, %r5, 62;
	@%p1 bra 	$L__BB2_16;
	cvt.u64.u32 	%rd135, %r1;
	setp.le.u64 	%p2, %rd39, %rd135;
	mov.b64 	%rd137, 0;
	@%p2 bra 	$L__BB2_14;
	not.b64 	%rd44, %rd135;
	add.s64 	%rd45, %rd39, %rd44;
	shr.u64 	%rd46, %rd45, 5;
	add.s64 	%rd3, %rd46, 1;
	and.b64  	%rd4, %rd3, 15;
	setp.lt.u64 	%p3, %rd45, 480;
	mov.b64 	%rd137, 0;
	@%p3 bra 	$L__BB2_5;
	and.b64  	%rd134, %rd3, 1152921504606846960;
	shl.b64 	%rd48, %rd135, 3;
	add.s64 	%rd49, %rd48, %rd1;
	add.s64 	%rd133, %rd49, 2048;
	mov.b64 	%rd137, 0;
$L__BB2_4:
	.pragma "nounroll";
	ld.global.u64 	%rd50, [%rd133+-2048];
	add.s64 	%rd51, %rd50, %rd137;
	ld.global.u64 	%rd52, [%rd133+-1792];
	add.s64 	%rd53, %rd52, %rd51;
	ld.global.u64 	%rd54, [%rd133+-1536];
	add.s64 	%rd55, %rd54, %rd53;
	ld.global.u64 	%rd56, [%rd133+-1280];
	add.s64 	%rd57, %rd56, %rd55;
	ld.global.u64 	%rd58, [%rd133+-1024];
	add.s64 	%rd59, %rd58, %rd57;
	ld.global.u64 	%rd60, [%rd133+-768];
	add.s64 	%rd61, %rd60, %rd59;
	ld.global.u64 	%rd62, [%rd133+-512];
	add.s64 	%rd63, %rd62, %rd61;
	ld.global.u64 	%rd64, [%rd133+-256];
	add.s64 	%rd65, %rd64, %rd63;
	ld.global.u64 	%rd66, [%rd133];
	add.s64 	%rd67, %rd66, %rd65;
	ld.global.u64 	%rd68, [%rd133+256];
	add.s64 	%rd69, %rd68, %rd67;
	ld.global.u64 	%rd70, [%rd133+512];
	add.s64 	%rd71, %rd70, %rd69;
	ld.global.u64 	%rd72, [%rd133+768];
	add.s64 	%rd73, %rd72, %rd71;
	ld.global.u64 	%rd74, [%rd133+1024];
	add.s64 	%rd75, %rd74, %rd73;
	ld.global.u64 	%rd76, [%rd133+1280];
	add.s64 	%rd77, %rd76, %rd75;
	ld.global.u64 	%rd78, [%rd133+1536];
	add.s64 	%rd79, %rd78, %rd77;
	ld.global.u64 	%rd80, [%rd133+1792];
	add.s64 	%rd137, %rd80, %rd79;
	add.s64 	%rd135, %rd135, 512;
	add.s64 	%rd134, %rd134, -16;
	add.s64 	%rd133, %rd133, 4096;
	setp.eq.s64 	%p4, %rd134, 0;
	@%p4 bra 	$L__BB2_5;
	bra.uni 	$L__BB2_4;
$L__BB2_5:
	setp.eq.s64 	%p5, %rd4, 0;
	@%p5 bra 	$L__BB2_14;
	and.b64  	%rd10, %rd3, 7;
	setp.lt.u64 	%p6, %rd4, 8;
	@%p6 bra 	$L__BB2_8;
	shl.b64 	%rd82, %rd135, 3;
	add.s64 	%rd83, %rd1, %rd82;
	ld.global.u64 	%rd84, [%rd83];
	add.s64 	%rd85, %rd84, %rd137;
	ld.global.u64 	%rd86, [%rd83+256];
	add.s64 	%rd87, %rd86, %rd85;
	ld.global.u64 	%rd88, [%rd83+512];
	add.s64 	%rd89, %rd88, %rd87;
	ld.global.u64 	%rd90, [%rd83+768];
	add.s64 	%rd91, %rd90, %rd89;
	ld.global.u64 	%rd92, [%rd83+1024];
	add.s64 	%rd93, %rd92, %rd91;
	ld.global.u64 	%rd94, [%rd83+1280];
	add.s64 	%rd95, %rd94, %rd93;
	ld.global.u64 	%rd96, [%rd83+1536];
	add.s64 	%rd97, %rd96, %rd95;
	ld.global.u64 	%rd98, [%rd83+1792];
	add.s64 	%rd137, %rd98, %rd97;
	add.s64 	%rd135, %rd135, 256;
$L__BB2_8:
	setp.eq.s64 	%p7, %rd10, 0;
	@%p7 bra 	$L__BB2_14;
	and.b64  	%rd130, %rd3, 3;
	setp.lt.u64 	%p8, %rd10, 4;
	@%p8 bra 	$L__BB2_11;
	shl.b64 	%rd100, %rd135, 3;
	add.s64 	%rd101, %rd1, %rd100;
	ld.global.u64 	%rd102, [%rd101];
	add.s64 	%rd103, %rd102, %rd137;
	ld.global.u64 	%rd104, [%rd101+256];
	add.s64 	%rd105, %rd104, %rd103;
	ld.global.u64 	%rd106, [%rd101+512];
	add.s64 	%rd107, %rd106, %rd105;
	ld.global.u64 	%rd108, [%rd101+768];
	add.s64 	%rd137, %rd108, %rd107;
	add.s64 	%rd135, %rd135, 128;
$L__BB2_11:
	setp.eq.s64 	%p9, %rd130, 0;
	@%p9 bra 	$L__BB2_14;
	shl.b64 	%rd109, %rd135, 3;
	add.s64 	%rd131, %rd1, %rd109;
$L__BB2_13:
	.pragma "nounroll";
	ld.global.u64 	%rd110, [%rd131];
	add.s64 	%rd137, %rd110, %rd137;
	add.s64 	%rd131, %rd131, 256;
	add.s64 	%rd130, %rd130, -1;
	setp.eq.s64 	%p10, %rd130, 0;
	@%p10 bra 	$L__BB2_14;
	bra.uni 	$L__BB2_13;
$L__BB2_14:
	// begin inline asm
	mov.b64 {%r6,%r7}, %rd137;
	// end inline asm
	shfl.sync.down.b32	%r9|%p11, %r7, 16, 31, -1;
	shfl.sync.down.b32	%r8|%p12, %r6, 16, 31, -1;
	// begin inline asm
	mov.b64 %rd112, {%r8,%r9};
	// end inline asm
	add.s64 	%rd113, %rd112, %rd137;
	// begin inline asm
	mov.b64 {%r10,%r11}, %rd113;
	// end inline asm
	shfl.sync.down.b32	%r13|%p13, %r11, 8, 31, -1;
	shfl.sync.down.b32	%r12|%p14, %r10, 8, 31, -1;
	// begin inline asm
	mov.b64 %rd114, {%r12,%r13};
	// end inline asm
	add.s64 	%rd115, %rd114, %rd113;
	// begin inline asm
	mov.b64 {%r14,%r15}, %rd115;
	// end inline asm
	shfl.sync.down.b32	%r17|%p15, %r15, 4, 31, -1;
	shfl.sync.down.b32	%r16|%p16, %r14, 4, 31, -1;
	// begin inline asm
	mov.b64 %rd116, {%r16,%r17};
	// end inline asm
	add.s64 	%rd117, %rd116, %rd115;
	// begin inline asm
	mov.b64 {%r18,%r19}, %rd117;
	// end inline asm
	shfl.sync.down.b32	%r21|%p17, %r19, 2, 31, -1;
	shfl.sync.down.b32	%r20|%p18, %r18, 2, 31, -1;
	// begin inline asm
	mov.b64 %rd118, {%r20,%r21};
	// end inline asm
	add.s64 	%rd119, %rd118, %rd117;
	// begin inline asm
	mov.b64 {%r22,%r23}, %rd119;
	// end inline asm
	shfl.sync.down.b32	%r25|%p19, %r23, 1, 31, -1;
	shfl.sync.down.b32	%r24|%p20, %r22, 1, 31, -1;
	// begin inline asm
	mov.b64 %rd120, {%r24,%r25};
	// end inline asm
	add.s64 	%rd38, %rd120, %rd119;
	setp.ne.s32 	%p21, %r2, 0;
	@%p21 bra 	$L__BB2_16;
	st.global.u64 	[%rd1], %rd38;
$L__BB2_16:
	ret;

}


// ===== COMPILED SASS (sm_100) =====

	.target	sm_100

	.elftype	@"ET_EXEC"


//--------------------- .note.nv.tkinfo           --------------------------
	.section	.note.nv.tkinfo,"",@"SHT_NOTE"
	.sectionflags	@"SHF_NOTE_NV_TKINFO"
	.tkinfo
        /*0018*/ 	.word	0x00000002
        /*0030*/ 	.string	""
        /*0030*/ 	.string	"ptxas"
        /*0030*/ 	.string	"Cuda compilation tools, release 13.0, V13.0.88"
        /*0030*/ 	.string	"Build cuda_13.0.r13.0/compiler.36424714_0"
        /*0030*/ 	.string	"-arch sm_100 -m 64 "



//--------------------- .note.nv.cuinfo           --------------------------
	.section	.note.nv.cuinfo,"",@"SHT_NOTE"
	.sectionflags	@"SHF_NOTE_NV_CUINFO"
        /*0018*/ 	.short	0x0002
        /*001a*/ 	.short	0x0064
        /*001c*/ 	.short	0x0082
	.zero		2


//--------------------- .nv.info                  --------------------------
	.section	.nv.info,"",@"SHT_CUDA_INFO"
	.align	4


	//----- nvinfo : EIATTR_REGCOUNT
	.align		4
        /*0000*/ 	.byte	0x04, 0x2f
        /*0002*/ 	.short	(.L_1 - .L_0)
	.align		4
.L_0:
        /*0004*/ 	.word	index@(_Z10one_assignPim)
        /*0008*/ 	.word	0x0000000e


	//----- nvinfo : EIATTR_FRAME_SIZE
	.align		4
.L_1:
        /*000c*/ 	.byte	0x04, 0x11
        /*000e*/ 	.short	(.L_3 - .L_2)
	.align		4
.L_2:
        /*0010*/ 	.word	index@($__internal_1_$__cuda_sm20_div_u64)
        /*0014*/ 	.word	0x00000000


	//----- nvinfo : EIATTR_FRAME_SIZE
	.align		4
.L_3:
        /*0018*/ 	.byte	0x04, 0x11
        /*001a*/ 	.short	(.L_5 - .L_4)
	.align		4
.L_4:
        /*001c*/ 	.word	index@(_Z10one_assignPim)
        /*0020*/ 	.word	0x00000000


	//----- nvinfo : EIATTR_REGCOUNT
	.align		4
.L_5:
        /*0024*/ 	.byte	0x04, 0x2f
        /*0026*/ 	.short	(.L_7 - .L_6)
	.align		4
.L_6:
        /*0028*/ 	.word	index@(_Z16reduce_to_bufferPimPm)
        /*002c*/ 	.word	0x00000020


	//----- nvinfo : EIATTR_FRAME_SIZE
	.align		4
.L_7:
        /*0030*/ 	.byte	0x04, 0x11
        /*0032*/ 	.short	(.L_9 - .L_8)
	.align		4
.L_8:
        /*0034*/ 	.word	index@($__internal_0_$__cuda_sm20_div_u64)
        /*0038*/ 	.word	0x00000000


	//----- nvinfo : EIATTR_FRAME_SIZE
	.align		4
.L_9:
        /*003c*/ 	.byte	0x04, 0x11
        /*003e*/ 	.short	(.L_11 - .L_10)
	.align		4
.L_10:
        /*0040*/ 	.word	index@(_Z16reduce_to_bufferPimPm)
        /*0044*/ 	.word	0x00000000


	//----- nvinfo : EIATTR_REGCOUNT
	.align		4
.L_11:
        /*0048*/ 	.byte	0x04, 0x2f
        /*004a*/ 	.short	(.L_13 - .L_12)
	.align		4
.L_12:
        /*004c*/ 	.word	index@(_Z16reduce_in_bufferPmm)
        /*0050*/ 	.word	0x00000020


	//----- nvinfo : EIATTR_FRAME_SIZE
	.align		4
.L_13:
        /*0054*/ 	.byte	0x04, 0x11
        /*0056*/ 	.short	(.L_15 - .L_14)
	.align		4
.L_14:
        /*0058*/ 	.word	index@(_Z16reduce_in_bufferPmm)
        /*005c*/ 	.word	0x00000000


	//----- nvinfo : EIATTR_MIN_STACK_SIZE
	.align		4
.L_15:
        /*0060*/ 	.byte	0x04, 0x12
        /*0062*/ 	.short	(.L_17 - .L_16)
	.align		4
.L_16:
        /*0064*/ 	.word	index@(_Z16reduce_in_bufferPmm)
        /*0068*/ 	.word	0x00000000


	//----- nvinfo : EIATTR_MIN_STACK_SIZE
	.align		4
.L_17:
        /*006c*/ 	.byte	0x04, 0x12
        /*006e*/ 	.short	(.L_19 - .L_18)
	.align		4
.L_18:
        /*0070*/ 	.word	index@(_Z16reduce_to_bufferPimPm)
        /*0074*/ 	.word	0x00000000


	//----- nvinfo : EIATTR_MIN_STACK_SIZE
	.align		4
.L_19:
        /*0078*/ 	.byte	0x04, 0x12
        /*007a*/ 	.short	(.L_21 - .L_20)
	.align		4
.L_20:
        /*007c*/ 	.word	index@(_Z10one_assignPim)
        /*0080*/ 	.word	0x00000000
.L_21:


//--------------------- .nv.compat                --------------------------
	.section	.nv.compat,"",@"SHT_CUDA_COMPAT_INFO"
	.align	4
        /*0000*/ 	.byte	0x02, 0x09, 0x00, 0x00, 0x02, 0x02, 0x01, 0x00, 0x02, 0x05, 0x05, 0x00, 0x03, 0x07, 0x01, 0x01
        /*0010*/ 	.byte	0x02, 0x03, 0x00, 0x00, 0x02, 0x06, 0x01, 0x00, 0x04, 0x0b, 0x08, 0x00, 0x09, 0x00, 0x00, 0x00
        /*0020*/ 	.byte	0x00, 0x00, 0x00, 0x00


//--------------------- .nv.info._Z16reduce_in_bufferPmm --------------------------
	.section	.nv.info._Z16reduce_in_bufferPmm,"",@"SHT_CUDA_INFO"
	.sectionflags	@""
	.align	4


	//----- nvinfo : EIATTR_CUDA_API_VERSION
	.align		4
        /*0000*/ 	.byte	0x04, 0x37
        /*0002*/ 	.short	(.L_23 - .L_22)
.L_22:
        /*0004*/ 	.word	0x00000082


	//----- nvinfo : EIATTR_KPARAM_INFO
	.align		4
.L_23:
        /*0008*/ 	.byte	0x04, 0x17
        /*000a*/ 	.short	(.L_25 - .L_24)
.L_24:
        /*000c*/ 	.word	0x00000000
        /*0010*/ 	.short	0x0001
        /*0012*/ 	.short	0x0008
        /*0014*/ 	.byte	0x00, 0xf0, 0x21, 0x00


	//----- nvinfo : EIATTR_KPARAM_INFO
	.align		4
.L_25:
        /*0018*/ 	.byte	0x04, 0x17
        /*001a*/ 	.short	(.L_27 - .L_26)
.L_26:
        /*001c*/ 	.word	0x00000000
        /*0020*/ 	.short	0x0000
        /*0022*/ 	.short	0x0000
        /*0024*/ 	.byte	0x00, 0xf5, 0x21, 0x00


	//----- nvinfo : EIATTR_SPARSE_MMA_MASK
	.align		4
.L_27:
        /*0028*/ 	.byte	0x03, 0x50
        /*002a*/ 	.short	0x0000


	//----- nvinfo : EIATTR_MAXREG_COUNT
	.align		4
        /*002c*/ 	.byte	0x03, 0x1b
        /*002e*/ 	.short	0x00ff


	//----- nvinfo : EIATTR_MERCURY_ISA_VERSION
	.align		4
        /*0030*/ 	.byte	0x03, 0x5f
        /*0032*/ 	.short	0x0101


	//----- nvinfo : EIATTR_COOP_GROUP_MASK_REGIDS
	.align		4
        /*0034*/ 	.byte	0x04, 0x29
        /*0036*/ 	.short	(.L_29 - .L_28)


	//   ....[0]....
.L_28:
        /*0038*/ 	.word	0xffffffff


	//   ....[1]....
        /*003c*/ 	.word	0xffffffff


	//   ....[2]....
        /*0040*/ 	.word	0xffffffff


	//   ....[3]....
        /*0044*/ 	.word	0xffffffff


	//   ....[4]....
        /*0048*/ 	.word	0xffffffff


	//   ....[5]....
        /*004c*/ 	.word	0xffffffff


	//   ....[6]....
        /*0050*/ 	.word	0xffffffff


	//   ....[7]....
        /*0054*/ 	.word	0xffffffff


	//   ....[8]....
        /*0058*/ 	.word	0xffffffff


	//   ....[9]....
        /*005c*/ 	.word	0xffffffff


	//----- nvinfo : EIATTR_COOP_GROUP_INSTR_OFFSETS
	.align		4
.L_29:
        /*0060*/ 	.byte	0x04, 0x28
        /*0062*/ 	.short	(.L_31 - .L_30)


	//   ....[0]....
.L_30:
        /*0064*/ 	.word	0x00000980


	//   ....[1]....
        /*0068*/ 	.word	0x00000990


	//   ....[2]....
        /*006c*/ 	.word	0x000009c0


	//   ....[3]....
        /*0070*/ 	.word	0x000009d0


	//   ....[4]....
        /*0074*/ 	.word	0x00000a00


	//   ....[5]....
        /*0078*/ 	.word	0x00000a10


	//   ....[6]....
        /*007c*/ 	.word	0x00000a40


	//   ....[7]....
        /*0080*/ 	.word	0x00000a60


	//   ....[8]....
        /*0084*/ 	.word	0x00000a90


	//   ....[9]....
        /*0088*/ 	.word	0x00000aa0


	//----- nvinfo : EIATTR_VRC_CTA_INIT_COUNT
	.align		4
.L_31:
        /*008c*/ 	.byte	0x02, 0x4a
	.zero		1
	.zero		1


	//----- nvinfo : EIATTR_EXIT_INSTR_OFFSETS
	.align		4
        /*0090*/ 	.byte	0x04, 0x1c
        /*0092*/ 	.short	(.L_33 - .L_32)


	//   ....[0]....
.L_32:
        /*0094*/ 	.word	0x00000070


	//   ....[1]....
        /*0098*/ 	.word	0x00000ab0


	//   ....[2]....
        /*009c*/ 	.word	0x00000b00


	//----- nvinfo : EIATTR_CRS_STACK_SIZE
	.align		4
.L_33:
        /*00a0*/ 	.byte	0x04, 0x1e
        /*00a2*/ 	.short	(.L_35 - .L_34)
.L_34:
        /*00a4*/ 	.word	0x00000000


	//----- nvinfo : EIATTR_CBANK_PARAM_SIZE
	.align		4
.L_35:
        /*00a8*/ 	.byte	0x03, 0x19
        /*00aa*/ 	.short	0x0010


	//----- nvinfo : EIATTR_PARAM_CBANK
	.align		4
        /*00ac*/ 	.byte	0x04, 0x0a
        /*00ae*/ 	.short	(.L_37 - .L_36)
	.align		4
.L_36:
        /*00b0*/ 	.word	index@(.nv.constant0._Z16reduce_in_bufferPmm)
        /*00b4*/ 	.short	0x0380
        /*00b6*/ 	.short	0x0010


	//----- nvinfo : EIATTR_SW_WAR
	.align		4
.L_37:
        /*00b8*/ 	.byte	0x04, 0x36
        /*00ba*/ 	.short	(.L_39 - .L_38)
.L_38:
        /*00bc*/ 	.word	0x00000008
.L_39:


//--------------------- .nv.info._Z16reduce_to_bufferPimPm --------------------------
	.section	.nv.info._Z16reduce_to_bufferPimPm,"",@"SHT_CUDA_INFO"
	.sectionflags	@""
	.align	4


	//----- nvinfo : EIATTR_CUDA_API_VERSION
	.align		4
        /*0000*/ 	.byte	0x04, 0x37
        /*0002*/ 	.short	(.L_41 - .L_40)
.L_40:
        /*0004*/ 	.word	0x00000082


	//----- nvinfo : EIATTR_KPARAM_INFO
	.align		4
.L_41:
        /*0008*/ 	.byte	0x04, 0x17
        /*000a*/ 	.short	(.L_43 - .L_42)
.L_42:
        /*000c*/ 	.word	0x00000000
        /*0010*/ 	.short	0x0002
        /*0012*/ 	.short	0x0010
        /*0014*/ 	.byte	0x00, 0xf5, 0x21, 0x00


	//----- nvinfo : EIATTR_KPARAM_INFO
	.align		4
.L_43:
        /*0018*/ 	.byte	0x04, 0x17
        /*001a*/ 	.short	(.L_45 - .L_44)
.L_44:
        /*001c*/ 	.word	0x00000000
        /*0020*/ 	.short	0x0001
        /*0022*/ 	.short	0x0008
        /*0024*/ 	.byte	0x00, 0xf0, 0x21, 0x00


	//----- nvinfo : EIATTR_KPARAM_INFO
	.align		4
.L_45:
        /*0028*/ 	.byte	0x04, 0x17
        /*002a*/ 	.short	(.L_47 - .L_46)
.L_46:
        /*002c*/ 	.word	0x00000000
        /*0030*/ 	.short	0x0000
        /*0032*/ 	.short	0x0000
        /*0034*/ 	.byte	0x00, 0xf5, 0x21, 0x00


	//----- nvinfo : EIATTR_SPARSE_MMA_MASK
	.align		4
.L_47:
        /*0038*/ 	.byte	0x03, 0x50
        /*003a*/ 	.short	0x0000


	//----- nvinfo : EIATTR_MAXREG_COUNT
	.align		4
        /*003c*/ 	.byte	0x03, 0x1b
        /*003e*/ 	.short	0x00ff


	//----- nvinfo : EIATTR_MERCURY_ISA_VERSION
	.align		4
        /*0040*/ 	.byte	0x03, 0x5f
        /*0042*/ 	.short	0x0101


	//----- nvinfo : EIATTR_COOP_GROUP_MASK_REGIDS
	.align		4
        /*0044*/ 	.byte	0x04, 0x29
        /*0046*/ 	.short	(.L_49 - .L_48)


	//   ....[0]....
.L_48:
        /*0048*/ 	.word	0xffffffff


	//   ....[1]....
        /*004c*/ 	.word	0xffffffff


	//   ....[2]....
        /*0050*/ 	.word	0xffffffff


	//   ....[3]....
        /*0054*/ 	.word	0xffffffff


	//   ....[4]....
        /*0058*/ 	.word	0xffffffff


	//   ....[5]....
        /*005c*/ 	.word	0xffffffff


	//   ....[6]....
        /*0060*/ 	.word	0xffffffff


	//   ....[7]....
        /*0064*/ 	.word	0xffffffff


	//   ....[8]....
        /*0068*/ 	.word	0xffffffff


	//   ....[9]....
        /*006c*/ 	.word	0xffffffff


	//----- nvinfo : EIATTR_COOP_GROUP_INSTR_OFFSETS
	.align		4
.L_49:
        /*0070*/ 	.byte	0x04, 0x28
        /*0072*/ 	.short	(.L_51 - .L_50)


	//   ....[0]....
.L_50:
        /*0074*/ 	.word	0x00000c70


	//   ....[1]....
        /*0078*/ 	.word	0x00000c80


	//   ....[2]....
        /*007c*/ 	.word	0x00000cb0


	//   ....[3]....
        /*0080*/ 	.word	0x00000cc0


	//   ....[4]....
        /*0084*/ 	.word	0x00000cf0


	//   ....[5]....
        /*0088*/ 	.word	0x00000d00


	//   ....[6]....
        /*008c*/ 	.word	0x00000d30


	//   ....[7]....
        /*0090*/ 	.word	0x00000d50


	//   ....[8]....
        /*0094*/ 	.word	0x00000d80


	//   ....[9]....
        /*0098*/ 	.word	0x00000d90


	//----- nvinfo : EIATTR_VRC_CTA_INIT_COUNT
	.align		4
.L_51:
        /*009c*/ 	.byte	0x02, 0x4a
	.zero		1
	.zero		1


	//----- nvinfo : EIATTR_EXIT_INSTR_OFFSETS
	.align		4
        /*00a0*/ 	.byte	0x04, 0x1c
        /*00a2*/ 	.short	(.L_53 - .L_52)


	//   ....[0]....
.L_52:
        /*00a4*/ 	.word	0x00000da0


	//   ....[1]....
        /*00a8*/ 	.word	0x00000e30


	//----- nvinfo : EIATTR_CRS_STACK_SIZE
	.align		4
.L_53:
        /*00ac*/ 	.byte	0x04, 0x1e
        /*00ae*/ 	.short	(.L_55 - .L_54)
.L_54:
        /*00b0*/ 	.word	0x00000000


	//----- nvinfo : EIATTR_CBANK_PARAM_SIZE
	.align		4
.L_55:
        /*00b4*/ 	.byte	0x03, 0x19
        /*00b6*/ 	.short	0x0018


	//----- nvinfo : EIATTR_PARAM_CBANK
	.align		4
        /*00b8*/ 	.byte	0x04, 0x0a
        /*00ba*/ 	.short	(.L_57 - .L_56)
	.align		4
.L_56:
        /*00bc*/ 	.word	index@(.nv.constant0._Z16reduce_to_bufferPimPm)
        /*00c0*/ 	.short	0x0380
        /*00c2*/ 	.short	0x0018


	//----- nvinfo : EIATTR_SW_WAR
	.align		4
.L_57:
        /*00c4*/ 	.byte	0x04, 0x36
        /*00c6*/ 	.short	(.L_59 - .L_58)
.L_58:
        /*00c8*/ 	.word	0x00000008
.L_59:


//--------------------- .nv.info._Z10one_assignPim --------------------------
	.section	.nv.info._Z10one_assignPim,"",@"SHT_CUDA_INFO"
	.sectionflags	@""
	.align	4


	//----- nvinfo : EIATTR_CUDA_API_VERSION
	.align		4
        /*0000*/ 	.byte	0x04, 0x37
        /*0002*/ 	.short	(.L_61 - .L_60)
.L_60:
        /*0004*/ 	.word	0x00000082


	//----- nvinfo : EIATTR_KPARAM_INFO
	.align		4
.L_61:
        /*0008*/ 	.byte	0x04, 0x17
        /*000a*/ 	.short	(.L_63 - .L_62)
.L_62:
        /*000c*/ 	.word	0x00000000
        /*0010*/ 	.short	0x0001
        /*0012*/ 	.short	0x0008
        /*0014*/ 	.byte	0x00, 0xf0, 0x21, 0x00


	//----- nvinfo : EIATTR_KPARAM_INFO
	.align		4
.L_63:
        /*0018*/ 	.byte	0x04, 0x17
        /*001a*/ 	.short	(.L_65 - .L_64)
.L_64:
        /*001c*/ 	.word	0x00000000
        /*0020*/ 	.short	0x0000
        /*0022*/ 	.short	0x0000
        /*0024*/ 	.byte	0x00, 0xf5, 0x21, 0x00


	//----- nvinfo : EIATTR_SPARSE_MMA_MASK
	.align		4
.L_65:
        /*0028*/ 	.byte	0x03, 0x50
        /*002a*/ 	.short	0x0000


	//----- nvinfo : EIATTR_MAXREG_COUNT
	.align		4
        /*002c*/ 	.byte	0x03, 0x1b
        /*002e*/ 	.short	0x00ff


	//----- nvinfo : EIATTR_MERCURY_ISA_VERSION
	.align		4
        /*0030*/ 	.byte	0x03, 0x5f
        /*0032*/ 	.short	0x0101


	//----- nvinfo : EIATTR_VRC_CTA_INIT_COUNT
	.align		4
        /*0034*/ 	.byte	0x02, 0x4a
	.zero		1
	.zero		1


	//----- nvinfo : EIATTR_EXIT_INSTR_OFFSETS
	.align		4
        /*0038*/ 	.byte	0x04, 0x1c
        /*003a*/ 	.short	(.L_67 - .L_66)


	//   ....[0]....
.L_66:
        /*003c*/ 	.word	0x000002d0


	//   ....[1]....
        /*0040*/ 	.word	0x00000550


	//   ....[2]....
        /*0044*/ 	.word	0x000006a0


	//   ....[3]....
        /*0048*/ 	.word	0x000007c0


	//   ....[4]....
        /*004c*/ 	.word	0x000008b0


	//----- nvinfo : EIATTR_CRS_STACK_SIZE
	.align		4
.L_67:
        /*0050*/ 	.byte	0x04, 0x1e
        /*0052*/ 	.short	(.L_69 - .L_68)
.L_68:
        /*0054*/ 	.word	0x00000000


	//----- nvinfo : EIATTR_CBANK_PARAM_SIZE
	.align		4
.L_69:
        /*0058*/ 	.byte	0x03, 0x19
        /*005a*/ 	.short	0x0010


	//----- nvinfo : EIATTR_PARAM_CBANK
	.align		4
        /*005c*/ 	.byte	0x04, 0x0a
        /*005e*/ 	.short	(.L_71 - .L_70)
	.align		4
.L_70:
        /*0060*/ 	.word	index@(.nv.constant0._Z10one_assignPim)
        /*0064*/ 	.short	0x0380
        /*0066*/ 	.short	0x0010


	//----- nvinfo : EIATTR_SW_WAR
	.align		4
.L_71:
        /*0068*/ 	.byte	0x04, 0x36
        /*006a*/ 	.short	(.L_73 - .L_72)
.L_72:
        /*006c*/ 	.word	0x00000008
.L_73:


//--------------------- .nv.callgraph             --------------------------
	.section	.nv.callgraph,"",@"SHT_CUDA_CALLGRAPH"
	.align	4
	.sectionentsize	8
	.align		4
        /*0000*/ 	.word	0x00000000
	.align		4
        /*0004*/ 	.word	0xffffffff
	.align		4
        /*0008*/ 	.word	0x00000000
	.align		4
        /*000c*/ 	.word	0xfffffffe
	.align		4
        /*0010*/ 	.word	0x00000000
	.align		4
        /*0014*/ 	.word	0xfffffffd
	.align		4
        /*0018*/ 	.word	0x00000000
	.align		4
        /*001c*/ 	.word	0xfffffffc


//--------------------- .text._Z16reduce_in_bufferPmm --------------------------
	.section	.text._Z16reduce_in_bufferPmm,"ax",@progbits
	.align	128
        .global         _Z16reduce_in_bufferPmm
        .type           _Z16reduce_in_bufferPmm,@function
        .size           _Z16reduce_in_bufferPmm,(.L_x_28 - _Z16reduce_in_bufferPmm)
        .other          _Z16reduce_in_bufferPmm,@"STO_CUDA_ENTRY STV_DEFAULT"
_Z16reduce_in_bufferPmm:
.text._Z16reduce_in_bufferPmm:
[----:B------:R-:W-:Y:S01]  /*0000*/  LDC R1, c[0x0][0x37c] ;  /* 0x0000df00ff017b82 */ /* 0x000fe20000000800 */
[----:B------:R-:W0:Y:S07]  /*0010*/  S2R R19, SR_TID.X ;  /* 0x0000000000137919 */ /* 0x000e2e0000002100 */
[----:B------:R-:W0:Y:S08]  /*0020*/  S2UR UR4, SR_CTAID.X ;  /* 0x00000000000479c3 */ /* 0x000e300000002500 */
[----:B------:R-:W0:Y:S02]  /*0030*/  LDC R17, c[0x0][0x360] ;  /* 0x0000d800ff117b82 */ /* 0x000e240000000800 */
[----:B0-----:R-:W-:-:S04]  /*0040*/  IMAD R17, R17, UR4, R19 ;  /* 0x0000000411117c24 */ /* 0x001fc8000f8e0213 */
[----:B------:R-:W-:-:S05]  /*0050*/  VIADD R0, R17, 0x1f ;  /* 0x0000001f11007836 */ /* 0x000fca0000000000 */
[----:B------:R-:W-:-:S13]  /*0060*/  ISETP.GT.U32.AND P0, PT, R0, 0x3e, PT ;  /* 0x0000003e0000780c */ /* 0x000fda0003f04070 */
[----:B------:R-:W-:Y:S05]  /*0070*/  @P0 EXIT ;  /* 0x000000000000094d */ /* 0x000fea0003800000 */
[----:B------:R-:W0:Y:S01]  /*0080*/  LDCU.64 UR6, c[0x0][0x388] ;  /* 0x00007100ff0677ac */ /* 0x000e220008000a00 */
[----:B------:R-:W-:Y:S01]  /*0090*/  BSSY.RECONVERGENT B0, `(.L_x_0) ;  /* 0x000008e000007945 */ /* 0x000fe20003800200 */
[----:B------:R-:W-:Y:S01]  /*00a0*/  IMAD.MOV.U32 R23, RZ, RZ, RZ ;  /* 0x000000ffff177224 */ /* 0x000fe200078e00ff */
[----:B------:R-:W1:Y:S01]  /*00b0*/  LDCU.64 UR4, c[0x0][0x358] ;  /* 0x00006b00ff0477ac */ /* 0x000e620008000a00 */
[----:B------:R-:W-:Y:S01]  /*00c0*/  IMAD.MOV.U32 R25, RZ, RZ, RZ ;  /* 0x000000ffff197224 */ /* 0x000fe200078e00ff */
[----:B0-----:R-:W-:-:S04]  /*00d0*/  ISETP.GE.U32.AND P0, PT, R19, UR6, PT ;  /* 0x0000000613007c0c */ /* 0x001fc8000bf06070 */
[----:B------:R-:W-:-:S13]  /*00e0*/  ISETP.GE.U32.AND.EX P0, PT, RZ, UR7, PT, P0 ;  /* 0x00000007ff007c0c */ /* 0x000fda000bf06100 */
[----:B-1----:R-:W-:Y:S05]  /*00f0*/  @P0 BRA `(.L_x_1) ;  /* 0x00000008001c0947 */ /* 0x002fea0003800000 */
[----:B------:R-:W-:Y:S01]  /*0100*/  IMAD.MOV.U32 R18, RZ, RZ, RZ ;  /* 0x000000ffff127224 */ /* 0x000fe200078e00ff */
[----:B------:R-:W-:Y:S01]  /*0110*/  LOP3.LUT R0, RZ, R19, RZ, 0x33, !PT ;  /* 0x00000013ff007212 */ /* 0x000fe200078e33ff */
[----:B------:R-:W-:Y:S01]  /*0120*/  BSSY.RECONVERGENT B1, `(.L_x_2) ;  /* 0x0000042000017945 */ /* 0x000fe20003800200 */
[----:B------:R-:W-:Y:S02]  /*0130*/  IMAD.MOV.U32 R23, RZ, RZ, RZ ;  /* 0x000000ffff177224 */ /* 0x000fe400078e00ff */
[----:B------:R-:W-:Y:S01]  /*0140*/  LOP3.LUT R3, RZ, R18, RZ, 0x33, !PT ;  /* 0x00000012ff037212 */ /* 0x000fe200078e33ff */
[----:B------:R-:W-:Y:S01]  /*0150*/  IMAD.MOV.U32 R25, RZ, RZ, RZ ;  /* 0x000000ffff197224 */ /* 0x000fe200078e00ff */
[----:B------:R-:W-:-:S04]  /*0160*/  IADD3 R0, P0, PT, R0, UR6, RZ ;  /* 0x0000000600007c10 */ /* 0x000fc8000ff1e0ff */
[----:B------:R-:W-:Y:S02]  /*0170*/  IADD3.X R3, PT, PT, R3, UR7, RZ, P0, !PT ;  /* 0x0000000703037c10 */ /* 0x000fe400087fe4ff */
[C---:B------:R-:W-:Y:S02]  /*0180*/  ISETP.GE.U32.AND P1, PT, R0.reuse, 0x1e0, PT ;  /* 0x000001e00000780c */ /* 0x040fe40003f26070 */
[----:B------:R-:W-:Y:S02]  /*0190*/  SHF.R.U64 R20, R0, 0x5, R3 ;  /* 0x0000000500147819 */ /* 0x000fe40000001203 */
[----:B------:R-:W-:Y:S02]  /*01a0*/  ISETP.GE.U32.AND.EX P1, PT, R3, RZ, PT, P1 ;  /* 0x000000ff0300720c */ /* 0x000fe40003f26110 */
[----:B------:R-:W-:-:S04]  /*01b0*/  IADD3 R20, P2, PT, R20, 0x1, RZ ;  /* 0x0000000114147810 */ /* 0x000fc80007f5e0ff */
[----:B------:R-:W-:Y:S02]  /*01c0*/  LOP3.LUT R21, R20, 0xf, RZ, 0xc0, !PT ;  /* 0x0000000f14157812 */ /* 0x000fe400078ec0ff */
[----:B------:R-:W-:Y:S02]  /*01d0*/  LEA.HI.X R0, R3, RZ, RZ, 0x1b, P2 ;  /* 0x000000ff03007211 */ /* 0x000fe400010fdcff */
[----:B------:R-:W-:-:S04]  /*01e0*/  ISETP.NE.U32.AND P0, PT, R21, RZ, PT ;  /* 0x000000ff1500720c */ /* 0x000fc80003f05070 */
[----:B------:R-:W-:Y:S01]  /*01f0*/  ISETP.NE.AND.EX P0, PT, RZ, RZ, PT, P0 ;  /* 0x000000ffff00720c */ /* 0x000fe20003f05300 */
[----:B------:R-:W-:-:S12]  /*0200*/  @!P1 BRA `(.L_x_3) ;  /* 0x0000000000cc9947 */ /* 0x000fd80003800000 */
[----:B------:R-:W0:Y:S01]  /*0210*/  LDCU.64 UR8, c[0x0][0x380] ;  /* 0x00007000ff0877ac */ /* 0x000e220008000a00 */
[----:B------:R-:W-:Y:S01]  /*0220*/  LOP3.LUT R0, R0, 0xfffffff, RZ, 0xc0, !PT ;  /* 0x0fffffff00007812 */ /* 0x000fe200078ec0ff */
[----:B------:R-:W-:Y:S01]  /*0230*/  IMAD.MOV.U32 R23, RZ, RZ, RZ ;  /* 0x000000ffff177224 */ /* 0x000fe200078e00ff */
[----:B------:R-:W-:Y:S01]  /*0240*/  LOP3.LUT R16, R20, 0xfffffff0, RZ, 0xc0, !PT ;  /* 0xfffffff014107812 */ /* 0x000fe200078ec0ff */
[----:B------:R-:W-:Y:S01]  /*0250*/  IMAD.MOV.U32 R25, RZ, RZ, RZ ;  /* 0x000000ffff197224 */ /* 0x000fe200078e00ff */
[----:B0-----:R-:W-:-:S04]  /*0260*/  LEA R8, P1, R19, UR8, 0x3 ;  /* 0x0000000813087c11 */ /* 0x001fc8000f8218ff */
[----:B------:R-:W-:Y:S02]  /*0270*/  IADD3 R8, P2, PT, R8, 0x800, RZ ;  /* 0x0000080008087810 */ /* 0x000fe40007f5e0ff */
[----:B------:R-:W-:-:S05]  /*0280*/  LEA.HI.X R3, R19, UR9, R18, 0x3, P1 ;  /* 0x0000000913037c11 */ /* 0x000fca00088f1c12 */
[----:B------:R-:W-:-:S07]  /*0290*/  IMAD.X R3, RZ, RZ, R3, P2 ;  /* 0x000000ffff037224 */ /* 0x000fce00010e0603 */
.L_x_4:
[----:B------:R-:W-:-:S05]  /*02a0*/  IMAD.MOV.U32 R2, RZ, RZ, R8 ;  /* 0x000000ffff027224 */ /* 0x000fca00078e0008 */
[----:B------:R-:W2:Y:S04]  /*02b0*/  LDG.E.64 R8, desc[UR4][R2.64+-0x800] ;  /* 0xfff8000402087981 */ /* 0x000ea8000c1e1b00 */
[----:B------:R-:W2:Y:S04]  /*02c0*/  LDG.E.64 R10, desc[UR4][R2.64+-0x700] ;  /* 0xfff90004020a7981 */ /* 0x000ea8000c1e1b00 */
[----:B------:R-:W3:Y:S04]  /*02d0*/  LDG.E.64 R4, desc[UR4][R2.64+-0x600] ;  /* 0xfffa000402047981 */ /* 0x000ee8000c1e1b00 */
[----:B------:R-:W3:Y:S04]  /*02e0*/  LDG.E.64 R6, desc[UR4][R2.64+-0x500] ;  /* 0xfffb000402067981 */ /* 0x000ee8000c1e1b00 */
[----:B------:R-:W4:Y:S04]  /*02f0*/  LDG.E.64 R12, desc[UR4][R2.64+-0x400] ;  /* 0xfffc0004020c7981 */ /* 0x000f28000c1e1b00 */
[----:B------:R-:W4:Y:S01]  /*0300*/  LDG.E.64 R14, desc[UR4][R2.64+-0x300] ;  /* 0xfffd0004020e7981 */ /* 0x000f22000c1e1b00 */
[----:B--2---:R-:W-:-:S04]  /*0310*/  IADD3 R23, P1, P2, R10, R8, R23 ;  /* 0x000000080a177210 */ /* 0x004fc80007a3e017 */
[----:B------:R-:W-:Y:S02]  /*0320*/  IADD3.X R25, PT, PT, R11, R9, R25, P1, P2 ;  /* 0x000000090b197210 */ /* 0x000fe40000fe4419 */
[----:B------:R-:W2:Y:S01]  /*0330*/  LDG.E.64 R10, desc[UR4][R2.64+-0x200] ;  /* 0xfffe0004020a7981 */ /* 0x000ea2000c1e1b00 */
[----:B---3--:R-:W-:-:S03]  /*0340*/  IADD3 R23, P1, P2, R6, R4, R23 ;  /* 0x0000000406177210 */ /* 0x008fc60007a3e017 */
[----:B------:R-:W2:Y:S01]  /*0350*/  LDG.E.64 R8, desc[UR4][R2.64+-0x100] ;  /* 0xffff000402087981 */ /* 0x000ea2000c1e1b00 */
[----:B------:R-:W-:-:S03]  /*0360*/  IADD3.X R25, PT, PT, R7, R5, R25, P1, P2 ;  /* 0x0000000507197210 */ /* 0x000fc60000fe4419 */
[----:B------:R-:W3:Y:S04]  /*0370*/  LDG.E.64 R6, desc[UR4][R2.64] ;  /* 0x0000000402067981 */ /* 0x000ee8000c1e1b00 */
[----:B------:R-:W3:Y:S01]  /*0380*/  LDG.E.64 R4, desc[UR4][R2.64+0x100] ;  /* 0x0001000402047981 */ /* 0x000ee2000c1e1b00 */
[----:B----4-:R-:W-:-:S04]  /*0390*/  IADD3 R23, P1, P2, R14, R12, R23 ;  /* 0x0000000c0e177210 */ /* 0x010fc80007a3e017 */
[----:B------:R-:W-:Y:S02]  /*03a0*/  IADD3.X R25, PT, PT, R15, R13, R25, P1, P2 ;  /* 0x0000000d0f197210 */ /* 0x000fe40000fe4419 */
        /* <DEDUP_REMOVED lines=10> */
[----:B----4-:R-:W-:Y:S02]  /*0450*/  IADD3 R23, P1, P2, R14, R12, R23 ;  /* 0x0000000c0e177210 */ /* 0x010fe40007a3e017 */
[----:B------:R-:W-:Y:S02]  /*0460*/  IADD3 R16, P4, PT, R16, -0x10, RZ ;  /* 0xfffffff010107810 */ /* 0x000fe40007f9e0ff */
[----:B------:R-:W-:Y:S02]  /*0470*/  IADD3.X R13, PT, PT, R15, R13, R25, P1, P2 ;  /* 0x0000000d0f0d7210 */ /* 0x000fe40000fe4419 */
[----:B------:R-:W-:-:S02]  /*0480*/  IADD3.X R0, PT, PT, R0, -0x1, RZ, P4, !PT ;  /* 0xffffffff00007810 */ /* 0x000fc400027fe4ff */
[----:B------:R-:W-:-:S04]  /*0490*/  ISETP.NE.U32.AND P1, PT, R16, RZ, PT ;  /* 0x000000ff1000720c */ /* 0x000fc80003f25070 */
[----:B------:R-:W-:Y:S02]  /*04a0*/  ISETP.NE.AND.EX P1, PT, R0, RZ, PT, P1 ;  /* 0x000000ff0000720c */ /* 0x000fe40003f25310 */
[----:B------:R-:W-:-:S05]  /*04b0*/  IADD3 R19, P4, PT, R19, 0x200, RZ ;  /* 0x0000020013137810 */ /* 0x000fca0007f9e0ff */
[----:B------:R-:W-:Y:S01]  /*04c0*/  IMAD.X R18, RZ, RZ, R18, P4 ;  /* 0x000000ffff127224 */ /* 0x000fe200020e0612 */
[----:B--2---:R-:W-:Y:S02]  /*04d0*/  IADD3 R23, P2, P3, R8, R10, R23 ;  /* 0x0000000a08177210 */ /* 0x004fe40007b5e017 */
[----:B------:R-:W-:Y:S02]  /*04e0*/  IADD3 R8, P5, PT, R2, 0x1000, RZ ;  /* 0x0000100002087810 */ /* 0x000fe40007fbe0ff */
[----:B------:R-:W-:Y:S02]  /*04f0*/  IADD3.X R9, PT, PT, R9, R11, R13, P2, P3 ;  /* 0x0000000b09097210 */ /* 0x000fe400017e640d */
[----:B---3--:R-:W-:Y:S01]  /*0500*/  IADD3 R23, P2, P3, R6, R4, R23 ;  /* 0x0000000406177210 */ /* 0x008fe20007b5e017 */
[----:B------:R-:W-:-:S03]  /*0510*/  IMAD.X R3, RZ, RZ, R3, P5 ;  /* 0x000000ffff037224 */ /* 0x000fc600028e0603 */
[----:B------:R-:W-:Y:S01]  /*0520*/  IADD3.X R25, PT, PT, R7, R5, R9, P2, P3 ;  /* 0x0000000507197210 */ /* 0x000fe200017e6409 */
[----:B------:R-:W-:Y:S08]  /*0530*/  @P1 BRA `(.L_x_4) ;  /* 0xfffffffc00581947 */ /* 0x000ff0000383ffff */
.L_x_3:
[----:B------:R-:W-:Y:S05]  /*0540*/  BSYNC.RECONVERGENT B1 ;  /* 0x0000000000017941 */ /* 0x000fea0003800200 */
.L_x_2:
[----:B------:R-:W-:Y:S05]  /*0550*/  @!P0 BRA `(.L_x_1) ;  /* 0x0000000400048947 */ /* 0x000fea0003800000 */
[----:B------:R-:W-:Y:S01]  /*0560*/  ISETP.GE.U32.AND P1, PT, R21, 0x8, PT ;  /* 0x000000081500780c */ /* 0x000fe20003f26070 */
[----:B------:R-:W-:Y:S01]  /*0570*/  BSSY.RECONVERGENT B1, `(.L_x_5) ;  /* 0x000001b000017945 */ /* 0x000fe20003800200 */
[----:B------:R-:W-:Y:S02]  /*0580*/  LOP3.LUT R0, R20, 0x7, RZ, 0xc0, !PT ;  /* 0x0000000714007812 */ /* 0x000fe400078ec0ff */
[----:B------:R-:W-:Y:S02]  /*0590*/  ISETP.GE.U32.AND.EX P1, PT, RZ, RZ, PT, P1 ;  /* 0x000000ffff00720c */ /* 0x000fe40003f26110 */
[----:B------:R-:W-:-:S04]  /*05a0*/  ISETP.NE.U32.AND P0, PT, R0, RZ, PT ;  /* 0x000000ff0000720c */ /* 0x000fc80003f05070 */
[----:B------:R-:W-:-:S07]  /*05b0*/  ISETP.NE.AND.EX P0, PT, RZ, RZ, PT, P0 ;  /* 0x000000ffff00720c */ /* 0x000fce0003f05300 */
[----:B------:R-:W-:Y:S06]  /*05c0*/  @!P1 BRA `(.L_x_6) ;  /* 0x0000000000549947 */ /* 0x000fec0003800000 */
[----:B------:R-:W0:Y:S02]  /*05d0*/  LDCU.64 UR8, c[0x0][0x380] ;  /* 0x00007000ff0877ac */ /* 0x000e240008000a00 */
[----:B0-----:R-:W-:-:S04]  /*05e0*/  LEA R28, P1, R19, UR8, 0x3 ;  /* 0x00000008131c7c11 */ /* 0x001fc8000f8218ff */
[----:B------:R-:W-:-:S05]  /*05f0*/  LEA.HI.X R29, R19, UR9, R18, 0x3, P1 ;  /* 0x00000009131d7c11 */ /* 0x000fca00088f1c12 */
[----:B------:R-:W2:Y:S04]  /*0600*/  LDG.E.64 R2, desc[UR4][R28.64] ;  /* 0x000000041c027981 */ /* 0x000ea8000c1e1b00 */
[----:B------:R-:W2:Y:S04]  /*0610*/  LDG.E.64 R4, desc[UR4][R28.64+0x100] ;  /* 0x000100041c047981 */ /* 0x000ea8000c1e1b00 */
[----:B------:R-:W3:Y:S04]  /*0620*/  LDG.E.64 R6, desc[UR4][R28.64+0x200] ;  /* 0x000200041c067981 */ /* 0x000ee8000c1e1b00 */
[----:B------:R-:W3:Y:S04]  /*0630*/  LDG.E.64 R8, desc[UR4][R28.64+0x300] ;  /* 0x000300041c087981 */ /* 0x000ee8000c1e1b00 */
[----:B------:R-:W4:Y:S04]  /*0640*/  LDG.E.64 R10, desc[UR4][R28.64+0x400] ;  /* 0x000400041c0a7981 */ /* 0x000f28000c1e1b00 */
[----:B------:R-:W4:Y:S04]  /*0650*/  LDG.E.64 R12, desc[UR4][R28.64+0x500] ;  /* 0x000500041c0c7981 */ /* 0x000f28000c1e1b00 */
[----:B------:R-:W5:Y:S04]  /*0660*/  LDG.E.64 R14, desc[UR4][R28.64+0x600] ;  /* 0x000600041c0e7981 */ /* 0x000f68000c1e1b00 */
[----:B------:R-:W5:Y:S01]  /*0670*/  LDG.E.64 R26, desc[UR4][R28.64+0x700] ;  /* 0x000700041c1a7981 */ /* 0x000f62000c1e1b00 */
[----:B------:R-:W-:-:S05]  /*0680*/  IADD3 R19, P5, PT, R19, 0x100, RZ ;  /* 0x0000010013137810 */ /* 0x000fca0007fbe0ff */
[----:B------:R-:W-:Y:S01]  /*0690*/  IMAD.X R18, RZ, RZ, R18, P5 ;  /* 0x000000ffff127224 */ /* 0x000fe200028e0612 */
[----:B--2---:R-:W-:-:S04]  /*06a0*/  IADD3 R23, P1, P2, R4, R2, R23 ;  /* 0x0000000204177210 */ /* 0x004fc80007a3e017 */
[----:B------:R-:W-:Y:S02]  /*06b0*/  IADD3.X R3, PT, PT, R5, R3, R25, P1, P2 ;  /* 0x0000000305037210 */ /* 0x000fe40000fe4419 */
[----:B---3--:R-:W-:-:S04]  /*06c0*/  IADD3 R23, P3, P4, R8, R6, R23 ;  /* 0x0000000608177210 */ /* 0x008fc80007c7e017 */
[----:B------:R-:W-:Y:S02]  /*06d0*/  IADD3.X R7, PT, PT, R9, R7, R3, P3, P4 ;  /* 0x0000000709077210 */ /* 0x000fe40001fe8403 */
[----:B----4-:R-:W-:-:S04]  /*06e0*/  IADD3 R23, P2, P1, R12, R10, R23 ;  /* 0x0000000a0c177210 */ /* 0x010fc8000795e017 */
[----:B------:R-:W-:Y:S02]  /*06f0*/  IADD3.X R11, PT, PT, R13, R11, R7, P2, P1 ;  /* 0x0000000b0d0b7210 */ /* 0x000fe400017e2407 */
[----:B-----5:R-:W-:-:S04]  /*0700*/  IADD3 R23, P3, P4, R26, R14, R23 ;  /* 0x0000000e1a177210 */ /* 0x020fc80007c7e017 */
[----:B------:R-:W-:-:S09]  /*0710*/  IADD3.X R25, PT, PT, R27, R15, R11, P3, P4 ;  /* 0x0000000f1b197210 */ /* 0x000fd20001fe840b */
.L_x_6:
[----:B------:R-:W-:Y:S05]  /*0720*/  BSYNC.RECONVERGENT B1 ;  /* 0x0000000000017941 */ /* 0x000fea0003800200 */
.L_x_5:
[----:B------:R-:W-:Y:S05]  /*0730*/  @!P0 BRA `(.L_x_1) ;  /* 0x00000000008c8947 */ /* 0x000fea0003800000 */
[----:B------:R-:W-:-:S04]  /*0740*/  ISETP.GE.U32.AND P0, PT, R0, 0x4, PT ;  /* 0x000000040000780c */ /* 0x000fc80003f06070 */
[----:B------:R-:W-:-:S13]  /*0750*/  ISETP.GE.U32.AND.EX P0, PT, RZ, RZ, PT, P0 ;  /* 0x000000ffff00720c */ /* 0x000fda0003f06100 */
[----:B------:R-:W0:Y:S02]  /*0760*/  @P0 LDC.64 R4, c[0x0][0x380] ;  /* 0x0000e000ff040b82 */ /* 0x000e240000000a00 */
[----:B0-----:R-:W-:-:S04]  /*0770*/  @P0 LEA R4, P1, R19, R4, 0x3 ;  /* 0x0000000413040211 */ /* 0x001fc800078218ff */
[----:B------:R-:W-:-:S05]  /*0780*/  @P0 LEA.HI.X R5, R19, R5, R18, 0x3, P1 ;  /* 0x0000000513050211 */ /* 0x000fca00008f1c12 */
[----:B------:R-:W2:Y:S04]  /*0790*/  @P0 LDG.E.64 R6, desc[UR4][R4.64] ;  /* 0x0000000404060981 */ /* 0x000ea8000c1e1b00 */
[----:B------:R-:W2:Y:S04]  /*07a0*/  @P0 LDG.E.64 R8, desc[UR4][R4.64+0x100] ;  /* 0x0001000404080981 */ /* 0x000ea8000c1e1b00 */
[----:B------:R-:W3:Y:S04]  /*07b0*/  @P0 LDG.E.64 R2, desc[UR4][R4.64+0x200] ;  /* 0x0002000404020981 */ /* 0x000ee8000c1e1b00 */
[----:B------:R-:W3:Y:S01]  /*07c0*/  @P0 LDG.E.64 R10, desc[UR4][R4.64+0x300] ;  /* 0x00030004040a0981 */ /* 0x000ee2000c1e1b00 */
[----:B------:R-:W-:Y:S01]  /*07d0*/  LOP3.LUT R20, R20, 0x3, RZ, 0xc0, !PT ;  /* 0x0000000314147812 */ /* 0x000fe200078ec0ff */
[----:B------:R-:W-:Y:S01]  /*07e0*/  IMAD.MOV.U32 R12, RZ, RZ, RZ ;  /* 0x000000ffff0c7224 */ /* 0x000fe200078e00ff */
[----:B------:R-:W-:-:S02]  /*07f0*/  @P0 IADD3 R19, P4, PT, R19, 0x80, RZ ;  /* 0x0000008013130810 */ /* 0x000fc40007f9e0ff */
[----:B------:R-:W-:-:S03]  /*0800*/  ISETP.NE.U32.AND P1, PT, R20, RZ, PT ;  /* 0x000000ff1400720c */ /* 0x000fc60003f25070 */
[----:B------:R-:W-:Y:S01]  /*0810*/  @P0 IMAD.X R18, RZ, RZ, R18, P4 ;  /* 0x000000ffff120224 */ /* 0x000fe200020e0612 */
[----:B------:R-:W-:Y:S02]  /*0820*/  ISETP.NE.AND.EX P1, PT, R12, RZ, PT, P1 ;  /* 0x000000ff0c00720c */ /* 0x000fe40003f25310 */
[----:B--2---:R-:W-:-:S04]  /*0830*/  @P0 IADD3 R13, P3, P2, R8, R6, R23 ;  /* 0x00000006080d0210 */ /* 0x004fc80007a7e017 */
[----:B------:R-:W-:Y:S02]  /*0840*/  @P0 IADD3.X R7, PT, PT, R9, R7, R25, P3, P2 ;  /* 0x0000000709070210 */ /* 0x000fe40001fe4419 */
[----:B---3--:R-:W-:-:S04]  /*0850*/  @P0 IADD3 R23, P5, P6, R10, R2, R13 ;  /* 0x000000020a170210 */ /* 0x008fc80007ebe00d */
[----:B------:R-:W-:Y:S01]  /*0860*/  @P0 IADD3.X R25, PT, PT, R11, R3, R7, P5, P6 ;  /* 0x000000030b190210 */ /* 0x000fe20002fec407 */
[----:B------:R-:W-:Y:S08]  /*0870*/  @!P1 BRA `(.L_x_1) ;  /* 0x00000000003c9947 */ /* 0x000ff00003800000 */
[----:B------:R-:W0:Y:S02]  /*0880*/  LDCU.64 UR8, c[0x0][0x380] ;  /* 0x00007000ff0877ac */ /* 0x000e240008000a00 */
[----:B0-----:R-:W-:-:S04]  /*0890*/  LEA R0, P0, R19, UR8, 0x3 ;  /* 0x0000000813007c11 */ /* 0x001fc8000f8018ff */
[----:B------:R-:W-:-:S09]  /*08a0*/  LEA.HI.X R19, R19, UR9, R18, 0x3, P0 ;  /* 0x0000000913137c11 */ /* 0x000fd200080f1c12 */
.L_x_7:
[----:B------:R-:W-:Y:S02]  /*08b0*/  IMAD.MOV.U32 R2, RZ, RZ, R0 ;  /* 0x000000ffff027224 */ /* 0x000fe400078e0000 */
[----:B------:R-:W-:-:S06]  /*08c0*/  IMAD.MOV.U32 R3, RZ, RZ, R19 ;  /* 0x000000ffff037224 */ /* 0x000fcc00078e0013 */
[----:B------:R-:W2:Y:S01]  /*08d0*/  LDG.E.64 R2, desc[UR4][R2.64] ;  /* 0x0000000402027981 */ /* 0x000ea2000c1e1b00 */
[----:B------:R-:W-:Y:S02]  /*08e0*/  IADD3 R20, P0, PT, R20, -0x1, RZ ;  /* 0xffffffff14147810 */ /* 0x000fe40007f1e0ff */
[----:B------:R-:W-:Y:S02]  /*08f0*/  IADD3 R0, P2, PT, R0, 0x100, RZ ;  /* 0x0000010000007810 */ /* 0x000fe40007f5e0ff */
[----:B------:R-:W-:Y:S02]  /*0900*/  IADD3.X R12, PT, PT, R12, -0x1, RZ, P0, !PT ;  /* 0xffffffff0c0c7810 */ /* 0x000fe400007fe4ff */
[----:B------:R-:W-:Y:S01]  /*0910*/  ISETP.NE.U32.AND P0, PT, R20, RZ, PT ;  /* 0x000000ff1400720c */ /* 0x000fe20003f05070 */
[----:B------:R-:W-:-:S03]  /*0920*/  IMAD.X R19, RZ, RZ, R19, P2 ;  /* 0x000000ffff137224 */ /* 0x000fc600010e0613 */
[----:B------:R-:W-:Y:S02]  /*0930*/  ISETP.NE.AND.EX P0, PT, R12, RZ, PT, P0 ;  /* 0x000000ff0c00720c */ /* 0x000fe40003f05300 */
[----:B--2---:R-:W-:-:S05]  /*0940*/  IADD3 R23, P1, PT, R2, R23, RZ ;  /* 0x0000001702177210 */ /* 0x004fca0007f3e0ff */
[----:B------:R-:W-:-:S06]  /*0950*/  IMAD.X R25, R3, 0x1, R25, P1 ;  /* 0x0000000103197824 */ /* 0x000fcc00008e0619 */
[----:B------:R-:W-:Y:S05]  /*0960*/  @P0 BRA `(.L_x_7) ;  /* 0xfffffffc00d00947 */ /* 0x000fea000383ffff */
.L_x_1:
[----:B------:R-:W-:Y:S05]  /*0970*/  BSYNC.RECONVERGENT B0 ;  /* 0x0000000000007941 */ /* 0x000fea0003800200 */
.L_x_0:
[----:B------:R-:W0:Y:S04]  /*0980*/  SHFL.DOWN PT, R2, R23, 0x10, 0x1f ;  /* 0x0a001f0017027f89 */ /* 0x000e2800000e0000 */
[----:B------:R-:W1:Y:S01]  /*0990*/  SHFL.DOWN PT, R0, R25, 0x10, 0x1f ;  /* 0x0a001f0019007f89 */ /* 0x000e6200000e0000 */
[----:B0-----:R-:W-:-:S05]  /*09a0*/  IADD3 R7, P0, PT, R2, R23, RZ ;  /* 0x0000001702077210 */ /* 0x001fca0007f1e0ff */
[----:B-1----:R-:W-:Y:S01]  /*09b0*/  IMAD.X R15, R0, 0x1, R25, P0 ;  /* 0x00000001000f7824 */ /* 0x002fe200000e0619 */
        /* <DEDUP_REMOVED lines=8> */
[----:B------:R-:W0:Y:S01]  /*0a40*/  SHFL.DOWN PT, R2, R3, 0x2, 0x1f ;  /* 0x08401f0003027f89 */ /* 0x000e2200000e0000 */
[----:B------:R-:W-:-:S03]  /*0a50*/  ISETP.NE.AND P0, PT, R17, RZ, PT ;  /* 0x000000ff1100720c */ /* 0x000fc60003f05270 */
[----:B------:R-:W1:Y:S01]  /*0a60*/  SHFL.DOWN PT, R0, R9, 0x2, 0x1f ;  /* 0x08401f0009007f89 */ /* 0x000e6200000e0000 */
[----:B0-----:R-:W-:-:S05]  /*0a70*/  IADD3 R5, P1, PT, R2, R3, RZ ;  /* 0x0000000302057210 */ /* 0x001fca0007f3e0ff */
[----:B-1----:R-:W-:Y:S01]  /*0a80*/  IMAD.X R7, R0, 0x1, R9, P1 ;  /* 0x0000000100077824 */ /* 0x002fe200008e0609 */
[----:B------:R0:W1:Y:S04]  /*0a90*/  SHFL.DOWN PT, R4, R5, 0x1, 0x1f ;  /* 0x08201f0005047f89 */ /* 0x00006800000e0000 */
[----:B------:R0:W2:Y:S01]  /*0aa0*/  SHFL.DOWN PT, R0, R7, 0x1, 0x1f ;  /* 0x08201f0007007f89 */ /* 0x0000a200000e0000 */
[----:B------:R-:W-:Y:S05]  /*0ab0*/  @P0 EXIT ;  /* 0x000000000000094d */ /* 0x000fea0003800000 */
[----:B------:R-:W3:Y:S01]  /*0ac0*/  LDC.64 R2, c[0x0][0x380] ;  /* 0x0000e000ff027b82 */ /* 0x000ee20000000a00 */
[----:B-1----:R-:W-:-:S05]  /*0ad0*/  IADD3 R4, P0, PT, R4, R5, RZ ;  /* 0x0000000504047210 */ /* 0x002fca0007f1e0ff */
[----:B0-2---:R-:W-:-:S05]  /*0ae0*/  IMAD.X R5, R0, 0x1, R7, P0 ;  /* 0x0000000100057824 */ /* 0x005fca00000e0607 */
[----:B---3--:R-:W-:Y:S01]  /*0af0*/  STG.E.64 desc[UR4][R2.64], R4 ;  /* 0x0000000402007986 */ /* 0x008fe2000c101b04 */
[----:B------:R-:W-:Y:S05]  /*0b00*/  EXIT ;  /* 0x000000000000794d */ /* 0x000fea0003800000 */
.L_x_8:
[----:B------:R-:W-:-:S00]  /*0b10*/  BRA `(.L_x_8) ;  /* 0xfffffffc00fc7947 */ /* 0x000fc0000383ffff */
[----:B------:R-:W-:-:S00]  /*0b20*/  NOP ;  /* 0x0000000000007918 */ /* 0x000fc00000000000 */
        /* <DEDUP_REMOVED lines=13> */
.L_x_28:


//--------------------- .text._Z16reduce_to_bufferPimPm --------------------------
	.section	.text._Z16reduce_to_bufferPimPm,"ax",@progbits
	.align	128
        .global         _Z16reduce_to_bufferPimPm
        .type           _Z16reduce_to_bufferPimPm,@function
        .size           _Z16reduce_to_bufferPimPm,(.L_x_26 - _Z16reduce_to_bufferPimPm)
        .other          _Z16reduce_to_bufferPimPm,@"STO_CUDA_ENTRY STV_DEFAULT"
_Z16reduce_to_bufferPimPm:
.text._Z16reduce_to_bufferPimPm:
[----:B------:R-:W-:Y:S01]  /*0000*/  LDC R1, c[0x0][0x37c] ;  /* 0x0000df00ff017b82 */ /* 0x000fe20000000800 */
[----:B------:R-:W0:Y:S01]  /*0010*/  S2R R7, SR_CTAID.X ;  /* 0x0000000000077919 */ /* 0x000e220000002500 */
[----:B------:R-:W1:Y:S01]  /*0020*/  LDCU UR6, c[0x0][0x38c] ;  /* 0x00007180ff0677ac */ /* 0x000e620008000800 */
[----:B------:R-:W0:Y:S01]  /*0030*/  S2R R0, SR_TID.X ;  /* 0x0000000000007919 */ /* 0x000e220000002100 */
[----:B------:R-:W2:Y:S01]  /*0040*/  LDCU UR4, c[0x0][0x370] ;  /* 0x00006e00ff0477ac */ /* 0x000ea20008000800 */
[----:B------:R-:W2:Y:S01]  /*0050*/  LDCU UR5, c[0x0][0x360] ;  /* 0x00006c00ff0577ac */ /* 0x000ea20008000800 */
[----:B-1----:R-:W-:Y:S02]  /*0060*/  UISETP.NE.U32.AND UP0, UPT, UR6, URZ, UPT ;  /* 0x000000ff0600728c */ /* 0x002fe4000bf05070 */
[----:B--2---:R-:W-:Y:S02]  /*0070*/  UIMAD UR4, UR4, UR5, URZ ;  /* 0x00000005040472a4 */ /* 0x004fe4000f8e02ff */
[----:B0-----:R-:W-:-:S05]  /*0080*/  IMAD R7, R7, UR5, R0 ;  /* 0x0000000507077c24 */ /* 0x001fca000f8e0200 */
[----:B------:R-:W-:Y:S05]  /*0090*/  BRA.U UP0, `(.L_x_9) ;  /* 0x0000000100547547 */ /* 0x000fea000b800000 */
[----:B------:R-:W0:Y:S01]  /*00a0*/  I2F.U32.RP R4, UR4 ;  /* 0x0000000400047d06 */ /* 0x000e220008209000 */
[----:B------:R-:W1:Y:S01]  /*00b0*/  LDC R6, c[0x0][0x388] ;  /* 0x0000e200ff067b82 */ /* 0x000e620000000800 */
[----:B------:R-:W-:Y:S01]  /*00c0*/  IMAD R5, RZ, RZ, -UR4 ;  /* 0x80000004ff057e24 */ /* 0x000fe2000f8e02ff */
[----:B------:R-:W-:-:S05]  /*00d0*/  ISETP.NE.U32.AND P2, PT, RZ, UR4, PT ;  /* 0x00000004ff007c0c */ /* 0x000fca000bf45070 */
[----:B0-----:R-:W0:Y:S02]  /*00e0*/  MUFU.RCP R4, R4 ;  /* 0x0000000400047308 */ /* 0x001e240000001000 */
[----:B0-----:R-:W-:-:S06]  /*00f0*/  VIADD R2, R4, 0xffffffe ;  /* 0x0ffffffe04027836 */ /* 0x001fcc0000000000 */
[----:B------:R0:W2:Y:S02]  /*0100*/  F2I.FTZ.U32.TRUNC.NTZ R3, R2 ;  /* 0x0000000200037305 */ /* 0x0000a4000021f000 */
[----:B0-----:R-:W-:Y:S02]  /*0110*/  IMAD.MOV.U32 R2, RZ, RZ, RZ ;  /* 0x000000ffff027224 */ /* 0x001fe400078e00ff */
[----:B--2---:R-:W-:-:S04]  /*0120*/  IMAD R5, R5, R3, RZ ;  /* 0x0000000305057224 */ /* 0x004fc800078e02ff */
[----:B------:R-:W-:-:S06]  /*0130*/  IMAD.HI.U32 R3, R3, R5, R2 ;  /* 0x0000000503037227 */ /* 0x000fcc00078e0002 */
[----:B-1----:R-:W-:-:S04]  /*0140*/  IMAD.HI.U32 R2, R3, R6, RZ ;  /* 0x0000000603027227 */ /* 0x002fc800078e00ff */
[----:B------:R-:W-:-:S04]  /*0150*/  IMAD.MOV R3, RZ, RZ, -R2 ;  /* 0x000000ffff037224 */ /* 0x000fc800078e0a02 */
[----:B------:R-:W-:-:S05]  /*0160*/  IMAD R3, R3, UR4, R6 ;  /* 0x0000000403037c24 */ /* 0x000fca000f8e0206 */
[----:B------:R-:W-:-:S13]  /*0170*/  ISETP.GE.U32.AND P0, PT, R3, UR4, PT ;  /* 0x0000000403007c0c */ /* 0x000fda000bf06070 */
[----:B------:R-:W-:Y:S02]  /*0180*/  @P0 VIADD R3, R3, -UR4 ;  /* 0x8000000403030c36 */ /* 0x000fe40008000000 */
[----:B------:R-:W-:-:S03]  /*0190*/  @P0 VIADD R2, R2, 0x1 ;  /* 0x0000000102020836 */ /* 0x000fc60000000000 */
[----:B------:R-:W-:Y:S01]  /*01a0*/  ISETP.GE.U32.AND P1, PT, R3, UR4, PT ;  /* 0x0000000403007c0c */ /* 0x000fe2000bf26070 */
[----:B------:R-:W-:-:S12]  /*01b0*/  IMAD.MOV.U32 R3, RZ, RZ, RZ ;  /* 0x000000ffff037224 */ /* 0x000fd800078e00ff */
[----:B------:R-:W-:Y:S01]  /*01c0*/  @P1 VIADD R2, R2, 0x1 ;  /* 0x0000000102021836 */ /* 0x000fe20000000000 */
[----:B------:R-:W-:Y:S01]  /*01d0*/  @!P2 LOP3.LUT R2, RZ, UR4, RZ, 0x33, !PT ;  /* 0x00000004ff02ac12 */ /* 0x000fe2000f8e33ff */
[----:B------:R-:W-:Y:S06]  /*01e0*/  BRA `(.L_x_10) ;  /* 0x0000000000107947 */ /* 0x000fec0003800000 */
.L_x_9:
[----:B------:R-:W-:-:S07]  /*01f0*/  MOV R2, 0x210 ;  /* 0x0000021000027802 */ /* 0x000fce0000000f00 */
[----:B------:R-:W-:Y:S05]  /*0200*/  CALL.REL.NOINC `($__internal_0_$__cuda_sm20_div_u64) ;  /* 0x0000000c000c7944 */ /* 0x000fea0003c00000 */
[----:B------:R-:W-:Y:S02]  /*0210*/  IMAD.MOV.U32 R2, RZ, RZ, R4 ;  /* 0x000000ffff027224 */ /* 0x000fe400078e0004 */
[----:B------:R-:W-:-:S07]  /*0220*/  IMAD.MOV.U32 R3, RZ, RZ, R5 ;  /* 0x000000ffff037224 */ /* 0x000fce00078e0005 */
.L_x_10:
[----:B------:R-:W-:Y:S01]  /*0230*/  SHF.R.S32.HI R9, RZ, 0x1f, R7 ;  /* 0x0000001fff097819 */ /* 0x000fe20000011407 */
[-C--:B------:R-:W-:Y:S01]  /*0240*/  IMAD R6, R3, R7.reuse, RZ ;  /* 0x0000000703067224 */ /* 0x080fe200078e02ff */
[----:B------:R-:W0:Y:S01]  /*0250*/  LDCU.64 UR4, c[0x0][0x358] ;  /* 0x00006b00ff0477ac */ /* 0x000e220008000a00 */
[C---:B------:R-:W-:Y:S01]  /*0260*/  IMAD.WIDE.U32 R4, R2.reuse, R7, RZ ;  /* 0x0000000702047225 */ /* 0x040fe200078e00ff */
[----:B------:R-:W-:Y:S03]  /*0270*/  BSSY.RECONVERGENT B0, `(.L_x_11) ;  /* 0x000009f000007945 */ /* 0x000fe60003800200 */
[----:B------:R-:W-:Y:S01]  /*0280*/  IMAD R11, R9, R2, R6 ;  /* 0x00000002090b7224 */ /* 0x000fe200078e0206 */
[----:B------:R-:W-:Y:S01]  /*0290*/  IADD3 R9, P1, PT, R2, R4, RZ ;  /* 0x0000000402097210 */ /* 0x000fe20007f3e0ff */
[----:B------:R-:W-:Y:S02]  /*02a0*/  IMAD.MOV.U32 R10, RZ, RZ, RZ ;  /* 0x000000ffff0a7224 */ /* 0x000fe400078e00ff */
[----:B------:R-:W-:Y:S01]  /*02b0*/  IMAD.IADD R11, R5, 0x1, R11 ;  /* 0x00000001050b7824 */ /* 0x000fe200078e020b */
[----:B------:R-:W-:Y:S01]  /*02c0*/  ISETP.GE.U32.AND P0, PT, R4, R9, PT ;  /* 0x000000090400720c */ /* 0x000fe20003f06070 */
[----:B------:R-:W-:-:S02]  /*02d0*/  IMAD.MOV.U32 R8, RZ, RZ, RZ ;  /* 0x000000ffff087224 */ /* 0x000fc400078e00ff */
[----:B------:R-:W-:-:S05]  /*02e0*/  IMAD.X R6, R3, 0x1, R11, P1 ;  /* 0x0000000103067824 */ /* 0x000fca00008e060b */
[----:B------:R-:W-:-:S13]  /*02f0*/  ISETP.GE.U32.AND.EX P0, PT, R11, R6, PT, P0 ;  /* 0x000000060b00720c */ /* 0x000fda0003f06100 */
[----:B0-----:R-:W-:Y:S05]  /*0300*/  @P0 BRA `(.L_x_12) ;  /* 0x0000000800540947 */ /* 0x001fea0003800000 */
[C---:B------:R-:W-:Y:S01]  /*0310*/  IADD3 R5, P0, PT, R2.reuse, -0x1, RZ ;  /* 0xffffffff02057810 */ /* 0x040fe20007f1e0ff */
[----:B------:R-:W-:Y:S01]  /*0320*/  IMAD.MOV.U32 R6, RZ, RZ, R4 ;  /* 0x000000ffff067224 */ /* 0x000fe200078e0004 */
[----:B------:R-:W-:Y:S01]  /*0330*/  LOP3.LUT R26, R2, 0xf, RZ, 0xc0, !PT ;  /* 0x0000000f021a7812 */ /* 0x000fe200078ec0ff */
[----:B------:R-:W-:Y:S01]  /*0340*/  IMAD.MOV.U32 R9, RZ, RZ, R11 ;  /* 0x000000ffff097224 */ /* 0x000fe200078e000b */
[----:B------:R-:W-:Y:S01]  /*0350*/  ISETP.GE.U32.AND P1, PT, R5, 0xf, PT ;  /* 0x0000000f0500780c */ /* 0x000fe20003f26070 */
[----:B------:R-:W-:Y:S01]  /*0360*/  IMAD.MOV.U32 R10, RZ, RZ, RZ ;  /* 0x000000ffff0a7224 */ /* 0x000fe200078e00ff */
[----:B------:R-:W-:Y:S01]  /*0370*/  IADD3.X R5, PT, PT, R3, -0x1, RZ, P0, !PT ;  /* 0xffffffff03057810 */ /* 0x000fe200007fe4ff */
[----:B------:R-:W-:Y:S01]  /*0380*/  IMAD.MOV.U32 R8, RZ, RZ, RZ ;  /* 0x000000ffff087224 */ /* 0x000fe200078e00ff */
[----:B------:R-:W-:Y:S02]  /*0390*/  ISETP.NE.U32.AND P0, PT, R26, RZ, PT ;  /* 0x000000ff1a00720c */ /* 0x000fe40003f05070 */
[----:B------:R-:W-:-:S02]  /*03a0*/  ISETP.GE.U32.AND.EX P1, PT, R5, RZ, PT, P1 ;  /* 0x000000ff0500720c */ /* 0x000fc40003f26110 */
[----:B------:R-:W-:-:S11]  /*03b0*/  ISETP.NE.AND.EX P0, PT, RZ, RZ, PT, P0 ;  /* 0x000000ffff00720c */ /* 0x000fd60003f05300 */
[----:B------:R-:W-:Y:S05]  /*03c0*/  @!P1 BRA `(.L_x_13) ;  /* 0x0000000000f89947 */ /* 0x000fea0003800000 */
[----:B------:R-:W-:Y:S01]  /*03d0*/  LOP3.LUT R27, R2, 0xfffffff0, RZ, 0xc0, !PT ;  /* 0xfffffff0021b7812 */ /* 0x000fe200078ec0ff */
[----:B------:R-:W-:Y:S01]  /*03e0*/  IMAD.MOV.U32 R11, RZ, RZ, R3 ;  /* 0x000000ffff0b7224 */ /* 0x000fe200078e0003 */
[----:B------:R-:W0:Y:S01]  /*03f0*/  LDCU.64 UR6, c[0x0][0x380] ;  /* 0x00007000ff0677ac */ /* 0x000e220008000a00 */
[----:B------:R-:W-:Y:S02]  /*0400*/  IMAD.MOV.U32 R10, RZ, RZ, RZ ;  /* 0x000000ffff0a7224 */ /* 0x000fe400078e00ff */
[----:B------:R-:W-:-:S07]  /*0410*/  IMAD.MOV.U32 R8, RZ, RZ, RZ ;  /* 0x000000ffff087224 */ /* 0x000fce00078e00ff */
.L_x_14:
[----:B0-----:R-:W-:-:S04]  /*0420*/  LEA R4, P1, R6, UR6, 0x2 ;  /* 0x0000000606047c11 */ /* 0x001fc8000f8210ff */
[----:B------:R-:W-:-:S05]  /*0430*/  LEA.HI.X R5, R6, UR7, R9, 0x2, P1 ;  /* 0x0000000706057c11 */ /* 0x000fca00088f1409 */
[----:B------:R-:W2:Y:S04]  /*0440*/  LDG.E R23, desc[UR4][R4.64] ;  /* 0x0000000404177981 */ /* 0x000ea8000c1e1900 */
[----:B------:R-:W2:Y:S04]  /*0450*/  LDG.E R22, desc[UR4][R4.64+0x4] ;  /* 0x0000040404167981 */ /* 0x000ea8000c1e1900 */
[----:B------:R-:W3:Y:S04]  /*0460*/  LDG.E R12, desc[UR4][R4.64+0x8] ;  /* 0x00000804040c7981 */ /* 0x000ee8000c1e1900 */
[----:B------:R-:W3:Y:S04]  /*0470*/  LDG.E R13, desc[UR4][R4.64+0xc] ;  /* 0x00000c04040d7981 */ /* 0x000ee8000c1e1900 */
[----:B------:R-:W4:Y:S04]  /*0480*/  LDG.E R14, desc[UR4][R4.64+0x10] ;  /* 0x00001004040e7981 */ /* 0x000f28000c1e1900 */
[----:B------:R-:W4:Y:S04]  /*0490*/  LDG.E R15, desc[UR4][R4.64+0x14] ;  /* 0x00001404040f7981 */ /* 0x000f28000c1e1900 */
[----:B------:R-:W5:Y:S04]  /*04a0*/  LDG.E R16, desc[UR4][R4.64+0x18] ;  /* 0x0000180404107981 */ /* 0x000f68000c1e1900 */
[----:B------:R-:W5:Y:S04]  /*04b0*/  LDG.E R17, desc[UR4][R4.64+0x1c] ;  /* 0x00001c0404117981 */ /* 0x000f68000c1e1900 */
[----:B------:R-:W5:Y:S04]  /*04c0*/  LDG.E R18, desc[UR4][R4.64+0x20] ;  /* 0x0000200404127981 */ /* 0x000f68000c1e1900 */
[----:B------:R-:W5:Y:S04]  /*04d0*/  LDG.E R19, desc[UR4][R4.64+0x24] ;  /* 0x0000240404137981 */ /* 0x000f68000c1e1900 */
[----:B------:R-:W5:Y:S04]  /*04e0*/  LDG.E R20, desc[UR4][R4.64+0x28] ;  /* 0x0000280404147981 */ /* 0x000f68000c1e1900 */
[----:B------:R-:W5:Y:S04]  /*04f0*/  LDG.E R21, desc[UR4][R4.64+0x2c] ;  /* 0x00002c0404157981 */ /* 0x000f68000c1e1900 */
[----:B------:R-:W5:Y:S01]  /*0500*/  LDG.E R25, desc[UR4][R4.64+0x3c] ;  /* 0x00003c0404197981 */ /* 0x000f62000c1e1900 */
[----:B--2---:R-:W-:-:S02]  /*0510*/  IADD3 R10, P1, P2, R22, R10, R23 ;  /* 0x0000000a160a7210 */ /* 0x004fc40007a3e017 */
[----:B------:R-:W-:Y:S02]  /*0520*/  SHF.R.S32.HI R23, RZ, 0x1f, R23 ;  /* 0x0000001fff177819 */ /* 0x000fe40000011417 */
[----:B------:R-:W-:Y:S02]  /*0530*/  SHF.R.S32.HI R24, RZ, 0x1f, R22 ;  /* 0x0000001fff187819 */ /* 0x000fe40000011416 */
[----:B------:R-:W2:Y:S02]  /*0540*/  LDG.E R22, desc[UR4][R4.64+0x34] ;  /* 0x0000340404167981 */ /* 0x000ea4000c1e1900 */
[----:B------:R-:W-:Y:S02]  /*0550*/  IADD3.X R24, PT, PT, R24, R8, R23, P1, P2 ;  /* 0x0000000818187210 */ /* 0x000fe40000fe4417 */
[----:B------:R-:W2:Y:S04]  /*0560*/  LDG.E R23, desc[UR4][R4.64+0x30] ;  /* 0x0000300404177981 */ /* 0x000ea8000c1e1900 */
[----:B------:R-:W2:Y:S01]  /*0570*/  LDG.E R8, desc[UR4][R4.64+0x38] ;  /* 0x0000380404087981 */ /* 0x000ea2000c1e1900 */
[----:B---3--:R-:W-:-:S02]  /*0580*/  IADD3 R10, P1, P2, R13, R10, R12 ;  /* 0x0000000a0d0a7210 */ /* 0x008fc40007a3e00c */
[----:B------:R-:W-:Y:S02]  /*0590*/  SHF.R.S32.HI R29, RZ, 0x1f, R12 ;  /* 0x0000001fff1d7819 */ /* 0x000fe4000001140c */
[----:B------:R-:W-:-:S04]  /*05a0*/  SHF.R.S32.HI R13, RZ, 0x1f, R13 ;  /* 0x0000001fff0d7819 */ /* 0x000fc8000001140d */
[----:B------:R-:W-:Y:S02]  /*05b0*/  IADD3.X R13, PT, PT, R13, R24, R29, P1, P2 ;  /* 0x000000180d0d7210 */ /* 0x000fe40000fe441d */
[--C-:B----4-:R-:W-:Y:S02]  /*05c0*/  IADD3 R10, P1, P2, R15, R10, R14.reuse ;  /* 0x0000000a0f0a7210 */ /* 0x110fe40007a3e00e */
[----:B------:R-:W-:Y:S02]  /*05d0*/  SHF.R.S32.HI R14, RZ, 0x1f, R14 ;  /* 0x0000001fff0e7819 */ /* 0x000fe4000001140e */
[----:B------:R-:W-:-:S04]  /*05e0*/  SHF.R.S32.HI R15, RZ, 0x1f, R15 ;  /* 0x0000001fff0f7819 */ /* 0x000fc8000001140f */
[----:B------:R-:W-:Y:S02]  /*05f0*/  IADD3.X R14, PT, PT, R15, R13, R14, P1, P2 ;  /* 0x0000000d0f0e7210 */ /* 0x000fe40000fe440e */
[--C-:B-----5:R-:W-:Y:S02]  /*0600*/  IADD3 R10, P1, P2, R17, R10, R16.reuse ;  /* 0x0000000a110a7210 */ /* 0x120fe40007a3e010 */
[----:B------:R-:W-:Y:S02]  /*0610*/  SHF.R.S32.HI R16, RZ, 0x1f, R16 ;  /* 0x0000001fff107819 */ /* 0x000fe40000011410 */
[----:B------:R-:W-:-:S04]  /*0620*/  SHF.R.S32.HI R17, RZ, 0x1f, R17 ;  /* 0x0000001fff117819 */ /* 0x000fc80000011411 */
[----:B------:R-:W-:Y:S02]  /*0630*/  IADD3.X R16, PT, PT, R17, R14, R16, P1, P2 ;  /* 0x0000000e11107210 */ /* 0x000fe40000fe4410 */
[--C-:B------:R-:W-:Y:S02]  /*0640*/  IADD3 R10, P1, P2, R19, R10, R18.reuse ;  /* 0x0000000a130a7210 */ /* 0x100fe40007a3e012 */
[----:B------:R-:W-:Y:S02]  /*0650*/  SHF.R.S32.HI R18, RZ, 0x1f, R18 ;  /* 0x0000001fff127819 */ /* 0x000fe40000011412 */
[----:B------:R-:W-:-:S04]  /*0660*/  SHF.R.S32.HI R19, RZ, 0x1f, R19 ;  /* 0x0000001fff137819 */ /* 0x000fc80000011413 */
[----:B------:R-:W-:Y:S02]  /*0670*/  IADD3.X R18, PT, PT, R19, R16, R18, P1, P2 ;  /* 0x0000001013127210 */ /* 0x000fe40000fe4412 */
[--C-:B------:R-:W-:Y:S02]  /*0680*/  IADD3 R10, P1, P2, R21, R10, R20.reuse ;  /* 0x0000000a150a7210 */ /* 0x100fe40007a3e014 */
[----:B------:R-:W-:Y:S02]  /*0690*/  SHF.R.S32.HI R20, RZ, 0x1f, R20 ;  /* 0x0000001fff147819 */ /* 0x000fe40000011414 */
[----:B------:R-:W-:-:S04]  /*06a0*/  SHF.R.S32.HI R21, RZ, 0x1f, R21 ;  /* 0x0000001fff157819 */ /* 0x000fc80000011415 */
[----:B------:R-:W-:Y:S02]  /*06b0*/  IADD3.X R20, PT, PT, R21, R18, R20, P1, P2 ;  /* 0x0000001215147210 */ /* 0x000fe40000fe4414 */
[----:B------:R-:W-:-:S04]  /*06c0*/  IADD3 R27, P1, PT, R27, -0x10, RZ ;  /* 0xfffffff01b1b7810 */ /* 0x000fc80007f3e0ff */
[----:B------:R-:W-:Y:S02]  /*06d0*/  IADD3.X R11, PT, PT, R11, -0x1, RZ, P1, !PT ;  /* 0xffffffff0b0b7810 */ /* 0x000fe40000ffe4ff */
[----:B------:R-:W-:-:S04]  /*06e0*/  ISETP.NE.U32.AND P1, PT, R27, RZ, PT ;  /* 0x000000ff1b00720c */ /* 0x000fc80003f25070 */
[----:B------:R-:W-:Y:S02]  /*06f0*/  ISETP.NE.AND.EX P1, PT, R11, RZ, PT, P1 ;  /* 0x000000ff0b00720c */ /* 0x000fe40003f25310 */
[--C-:B--2---:R-:W-:Y:S02]  /*0700*/  IADD3 R10, P2, P3, R22, R10, R23.reuse ;  /* 0x0000000a160a7210 */ /* 0x104fe40007b5e017 */
[----:B------:R-:W-:Y:S02]  /*0710*/  SHF.R.S32.HI R23, RZ, 0x1f, R23 ;  /* 0x0000001fff177819 */ /* 0x000fe40000011417 */
[----:B------:R-:W-:-:S04]  /*0720*/  SHF.R.S32.HI R22, RZ, 0x1f, R22 ;  /* 0x0000001fff167819 */ /* 0x000fc80000011416 */
[----:B------:R-:W-:Y:S02]  /*0730*/  IADD3.X R22, PT, PT, R22, R20, R23, P2, P3 ;  /* 0x0000001416167210 */ /* 0x000fe400017e6417 */
[----:B------:R-:W-:Y:S02]  /*0740*/  IADD3 R6, P2, PT, R6, 0x10, RZ ;  /* 0x0000001006067810 */ /* 0x000fe40007f5e0ff */
[--C-:B------:R-:W-:Y:S02]  /*0750*/  IADD3 R10, P3, P4, R25, R10, R8.reuse ;  /* 0x0000000a190a7210 */ /* 0x100fe40007c7e008 */
[----:B------:R-:W-:Y:S02]  /*0760*/  SHF.R.S32.HI R8, RZ, 0x1f, R8 ;  /* 0x0000001fff087819 */ /* 0x000fe40000011408 */
[----:B------:R-:W-:Y:S01]  /*0770*/  SHF.R.S32.HI R25, RZ, 0x1f, R25 ;  /* 0x0000001fff197819 */ /* 0x000fe20000011419 */
[----:B------:R-:W-:-:S03]  /*0780*/  IMAD.X R9, RZ, RZ, R9, P2 ;  /* 0x000000ffff097224 */ /* 0x000fc600010e0609 */
[----:B------:R-:W-:Y:S01]  /*0790*/  IADD3.X R8, PT, PT, R25, R22, R8, P3, P4 ;  /* 0x0000001619087210 */ /* 0x000fe20001fe8408 */
[----:B------:R-:W-:Y:S06]  /*07a0*/  @P1 BRA `(.L_x_14) ;  /* 0xfffffffc001c1947 */ /* 0x000fec000383ffff */
.L_x_13:
[----:B------:R-:W-:Y:S05]  /*07b0*/  @!P0 BRA `(.L_x_12) ;  /* 0x0000000400288947 */ /* 0x000fea0003800000 */
[----:B------:R-:W-:Y:S02]  /*07c0*/  ISETP.GE.U32.AND P1, PT, R26, 0x8, PT ;  /* 0x000000081a00780c */ /* 0x000fe40003f26070 */
        /* <DEDUP_REMOVED lines=15> */
[----:B------:R-:W5:Y:S01]  /*08c0*/  LDG.E R12, desc[UR4][R4.64+0x1c] ;  /* 0x00001c04040c7981 */ /* 0x000f62000c1e1900 */
[----:B------:R-:W-:-:S05]  /*08d0*/  IADD3 R6, P3, PT, R6, 0x8, RZ ;  /* 0x0000000806067810 */ /* 0x000fca0007f7e0ff */
[----:B------:R-:W-:Y:S01]  /*08e0*/  IMAD.X R9, RZ, RZ, R9, P3 ;  /* 0x000000ffff097224 */ /* 0x000fe200018e0609 */
[--C-:B--2---:R-:W-:Y:S02]  /*08f0*/  IADD3 R10, P1, P2, R14, R10, R13.reuse ;  /* 0x0000000a0e0a7210 */ /* 0x104fe40007a3e00d */
[----:B------:R-:W-:Y:S02]  /*0900*/  SHF.R.S32.HI R13, RZ, 0x1f, R13 ;  /* 0x0000001fff0d7819 */ /* 0x000fe4000001140d */
[----:B------:R-:W-:-:S04]  /*0910*/  SHF.R.S32.HI R14, RZ, 0x1f, R14 ;  /* 0x0000001fff0e7819 */ /* 0x000fc8000001140e */
[----:B------:R-:W-:Y:S02]  /*0920*/  IADD3.X R13, PT, PT, R14, R8, R13, P1, P2 ;  /* 0x000000080e0d7210 */ /* 0x000fe40000fe440d */
[--C-:B---3--:R-:W-:Y:S02]  /*0930*/  IADD3 R10, P1, P2, R16, R10, R15.reuse ;  /* 0x0000000a100a7210 */ /* 0x108fe40007a3e00f */
[----:B------:R-:W-:Y:S02]  /*0940*/  SHF.R.S32.HI R15, RZ, 0x1f, R15 ;  /* 0x0000001fff0f7819 */ /* 0x000fe4000001140f */
[----:B------:R-:W-:-:S04]  /*0950*/  SHF.R.S32.HI R16, RZ, 0x1f, R16 ;  /* 0x0000001fff107819 */ /* 0x000fc80000011410 */
[----:B------:R-:W-:Y:S02]  /*0960*/  IADD3.X R15, PT, PT, R16, R13, R15, P1, P2 ;  /* 0x0000000d100f7210 */ /* 0x000fe40000fe440f */
[--C-:B----4-:R-:W-:Y:S02]  /*0970*/  IADD3 R10, P1, P2, R18, R10, R17.reuse ;  /* 0x0000000a120a7210 */ /* 0x110fe40007a3e011 */
[----:B------:R-:W-:Y:S02]  /*0980*/  SHF.R.S32.HI R17, RZ, 0x1f, R17 ;  /* 0x0000001fff117819 */ /* 0x000fe40000011411 */
[----:B------:R-:W-:Y:S02]  /*0990*/  SHF.R.S32.HI R18, RZ, 0x1f, R18 ;  /* 0x0000001fff127819 */ /* 0x000fe40000011412 */
[----:B-----5:R-:W-:Y:S02]  /*09a0*/  SHF.R.S32.HI R8, RZ, 0x1f, R11 ;  /* 0x0000001fff087819 */ /* 0x020fe4000001140b */
[----:B------:R-:W-:-:S02]  /*09b0*/  IADD3.X R17, PT, PT, R18, R15, R17, P1, P2 ;  /* 0x0000000f12117210 */ /* 0x000fc40000fe4411 */
[----:B------:R-:W-:Y:S02]  /*09c0*/  IADD3 R10, P1, P2, R12, R10, R11 ;  /* 0x0000000a0c0a7210 */ /* 0x000fe40007a3e00b */
[----:B------:R-:W-:-:S04]  /*09d0*/  SHF.R.S32.HI R5, RZ, 0x1f, R12 ;  /* 0x0000001fff057819 */ /* 0x000fc8000001140c */
[----:B------:R-:W-:-:S07]  /*09e0*/  IADD3.X R8, PT, PT, R5, R17, R8, P1, P2 ;  /* 0x0000001105087210 */ /* 0x000fce0000fe4408 */
.L_x_15:
[----:B------:R-:W-:Y:S05]  /*09f0*/  @!P0 BRA `(.L_x_12) ;  /* 0x0000000000988947 */ /* 0x000fea0003800000 */
[----:B------:R-:W-:-:S04]  /*0a00*/  ISETP.GE.U32.AND P0, PT, R19, 0x4, PT ;  /* 0x000000041300780c */ /* 0x000fc80003f06070 */
[----:B------:R-:W-:-:S13]  /*0a10*/  ISETP.GE.U32.AND.EX P0, PT, RZ, RZ, PT, P0 ;  /* 0x000000ffff00720c */ /* 0x000fda0003f06100 */
[----:B------:R-:W0:Y:S02]  /*0a20*/  @P0 LDC.64 R4, c[0x0][0x380] ;  /* 0x0000e000ff040b82 */ /* 0x000e240000000a00 */
[----:B0-----:R-:W-:-:S04]  /*0a30*/  @P0 LEA R4, P1, R6, R4, 0x2 ;  /* 0x0000000406040211 */ /* 0x001fc800078210ff */
[----:B------:R-:W-:-:S05]  /*0a40*/  @P0 LEA.HI.X R5, R6, R5, R9, 0x2, P1 ;  /* 0x0000000506050211 */ /* 0x000fca00008f1409 */
[----:B------:R-:W2:Y:S04]  /*0a50*/  @P0 LDG.E R3, desc[UR4][R4.64] ;  /* 0x0000000404030981 */ /* 0x000ea8000c1e1900 */
[----:B------:R-:W3:Y:S04]  /*0a60*/  @P0 LDG.E R14, desc[UR4][R4.64+0x4] ;  /* 0x00000404040e0981 */ /* 0x000ee8000c1e1900 */
[----:B------:R-:W4:Y:S04]  /*0a70*/  @P0 LDG.E R16, desc[UR4][R4.64+0x8] ;  /* 0x0000080404100981 */ /* 0x000f28000c1e1900 */
[----:B------:R-:W4:Y:S01]  /*0a80*/  @P0 LDG.E R15, desc[UR4][R4.64+0xc] ;  /* 0x00000c04040f0981 */ /* 0x000f22000c1e1900 */
[----:B------:R-:W-:Y:S01]  /*0a90*/  LOP3.LUT R11, R2, 0x3, RZ, 0xc0, !PT ;  /* 0x00000003020b7812 */ /* 0x000fe200078ec0ff */
[----:B------:R-:W-:-:S03]  /*0aa0*/  IMAD.MOV.U32 R12, RZ, RZ, RZ ;  /* 0x000000ffff0c7224 */ /* 0x000fc600078e00ff */
[----:B------:R-:W-:-:S04]  /*0ab0*/  ISETP.NE.U32.AND P1, PT, R11, RZ, PT ;  /* 0x000000ff0b00720c */ /* 0x000fc80003f25070 */
[----:B------:R-:W-:Y:S02]  /*0ac0*/  ISETP.NE.AND.EX P1, PT, R12, RZ, PT, P1 ;  /* 0x000000ff0c00720c */ /* 0x000fe40003f25310 */
[--C-:B--2---:R-:W-:Y:S02]  /*0ad0*/  @P0 SHF.R.S32.HI R13, RZ, 0x1f, R3.reuse ;  /* 0x0000001fff0d0819 */ /* 0x104fe40000011403 */
[----:B---3--:R-:W-:Y:S02]  /*0ae0*/  @P0 IADD3 R3, P2, P3, R14, R10, R3 ;  /* 0x0000000a0e030210 */ /* 0x008fe40007b5e003 */
[----:B------:R-:W-:-:S04]  /*0af0*/  @P0 SHF.R.S32.HI R14, RZ, 0x1f, R14 ;  /* 0x0000001fff0e0819 */ /* 0x000fc8000001140e */
[----:B------:R-:W-:Y:S02]  /*0b00*/  @P0 IADD3.X R13, PT, PT, R14, R8, R13, P2, P3 ;  /* 0x000000080e0d0210 */ /* 0x000fe400017e640d */
[--C-:B----4-:R-:W-:Y:S02]  /*0b10*/  @P0 IADD3 R10, P3, P4, R15, R3, R16.reuse ;  /* 0x000000030f0a0210 */ /* 0x110fe40007c7e010 */
[----:B------:R-:W-:Y:S02]  /*0b20*/  @P0 IADD3 R6, P2, PT, R6, 0x4, RZ ;  /* 0x0000000406060810 */ /* 0x000fe40007f5e0ff */
[----:B------:R-:W-:Y:S02]  /*0b30*/  @P0 SHF.R.S32.HI R16, RZ, 0x1f, R16 ;  /* 0x0000001fff100819 */ /* 0x000fe40000011410 */
[----:B------:R-:W-:Y:S01]  /*0b40*/  @P0 SHF.R.S32.HI R15, RZ, 0x1f, R15 ;  /* 0x0000001fff0f0819 */ /* 0x000fe2000001140f */
[----:B------:R-:W-:-:S03]  /*0b50*/  @P0 IMAD.X R9, RZ, RZ, R9, P2 ;  /* 0x000000ffff090224 */ /* 0x000fc600010e0609 */
[----:B------:R-:W-:Y:S01]  /*0b60*/  @P0 IADD3.X R8, PT, PT, R15, R13, R16, P3, P4 ;  /* 0x0000000d0f080210 */ /* 0x000fe20001fe8410 */
[----:B------:R-:W-:Y:S06]  /*0b70*/  @!P1 BRA `(.L_x_12) ;  /* 0x0000000000389947 */ /* 0x000fec0003800000 */
[----:B------:R-:W0:Y:S02]  /*0b80*/  LDCU.64 UR6, c[0x0][0x380] ;  /* 0x00007000ff0677ac */ /* 0x000e240008000a00 */
[----:B0-----:R-:W-:-:S04]  /*0b90*/  LEA R2, P0, R6, UR6, 0x2 ;  /* 0x0000000606027c11 */ /* 0x001fc8000f8010ff */
[----:B------:R-:W-:-:S09]  /*0ba0*/  LEA.HI.X R9, R6, UR7, R9, 0x2, P0 ;  /* 0x0000000706097c11 */ /* 0x000fd200080f1409 */
.L_x_16:
[----:B------:R-:W-:-:S06]  /*0bb0*/  IMAD.MOV.U32 R3, RZ, RZ, R9 ;  /* 0x000000ffff037224 */ /* 0x000fcc00078e0009 */
[----:B------:R0:W2:Y:S01]  /*0bc0*/  LDG.E R3, desc[UR4][R2.64] ;  /* 0x0000000402037981 */ /* 0x0000a2000c1e1900 */
[----:B------:R-:W-:-:S04]  /*0bd0*/  IADD3 R11, P0, PT, R11, -0x1, RZ ;  /* 0xffffffff0b0b7810 */ /* 0x000fc80007f1e0ff */
[----:B------:R-:W-:Y:S02]  /*0be0*/  IADD3.X R12, PT, PT, R12, -0x1, RZ, P0, !PT ;  /* 0xffffffff0c0c7810 */ /* 0x000fe400007fe4ff */
[----:B------:R-:W-:Y:S02]  /*0bf0*/  ISETP.NE.U32.AND P0, PT, R11, RZ, PT ;  /* 0x000000ff0b00720c */ /* 0x000fe40003f05070 */
[----:B0-----:R-:W-:Y:S02]  /*0c00*/  IADD3 R2, P2, PT, R2, 0x4, RZ ;  /* 0x0000000402027810 */ /* 0x001fe40007f5e0ff */
[----:B------:R-:W-:-:S03]  /*0c10*/  ISETP.NE.AND.EX P0, PT, R12, RZ, PT, P0 ;  /* 0x000000ff0c00720c */ /* 0x000fc60003f05300 */
[----:B------:R-:W-:Y:S01]  /*0c20*/  IMAD.X R9, RZ, RZ, R9, P2 ;  /* 0x000000ffff097224 */ /* 0x000fe200010e0609 */
[----:B--2---:R-:W-:-:S04]  /*0c30*/  IADD3 R10, P1, PT, R3, R10, RZ ;  /* 0x0000000a030a7210 */ /* 0x004fc80007f3e0ff */
[----:B------:R-:W-:-:S05]  /*0c40*/  LEA.HI.X.SX32 R8, R3, R8, 0x1, P1 ;  /* 0x0000000803087211 */ /* 0x000fca00008f0eff */
[----:B------:R-:W-:Y:S05]  /*0c50*/  @P0 BRA `(.L_x_16) ;  /* 0xfffffffc00d40947 */ /* 0x000fea000383ffff */
.L_x_12:
[----:B------:R-:W-:Y:S05]  /*0c60*/  BSYNC.RECONVERGENT B0 ;  /* 0x0000000000007941 */ /* 0x000fea0003800200 */
.L_x_11:
[----:B------:R-:W0:Y:S04]  /*0c70*/  SHFL.DOWN PT, R5, R10, 0x10, 0x1f ;  /* 0x0a001f000a057f89 */ /* 0x000e2800000e0000 */
[----:B------:R-:W1:Y:S01]  /*0c80*/  SHFL.DOWN PT, R3, R8, 0x10, 0x1f ;  /* 0x0a001f0008037f89 */ /* 0x000e6200000e0000 */
[----:B0-----:R-:W-:-:S05]  /*0c90*/  IADD3 R4, P0, PT, R5, R10, RZ ;  /* 0x0000000a05047210 */ /* 0x001fca0007f1e0ff */
[----:B-1----:R-:W-:Y:S02]  /*0ca0*/  IMAD.X R9, R3, 0x1, R8, P0 ;  /* 0x0000000103097824 */ /* 0x002fe400000e0608 */
        /* <DEDUP_REMOVED lines=9> */
[----:B------:R-:W-:-:S03]  /*0d40*/  LOP3.LUT P0, RZ, R0, 0x1f, RZ, 0xc0, !PT ;  /* 0x0000001f00ff7812 */ /* 0x000fc6000780c0ff */
[----:B------:R-:W1:Y:S01]  /*0d50*/  SHFL.DOWN PT, R2, R11, 0x2, 0x1f ;  /* 0x08401f000b027f89 */ /* 0x000e6200000e0000 */
[----:B0-----:R-:W-:-:S05]  /*0d60*/  IADD3 R5, P1, PT, R3, R6, RZ ;  /* 0x0000000603057210 */ /* 0x001fca0007f3e0ff */
[----:B-1----:R-:W-:Y:S01]  /*0d70*/  IMAD.X R9, R2, 0x1, R11, P1 ;  /* 0x0000000102097824 */ /* 0x002fe200008e060b */
[----:B------:R0:W1:Y:S04]  /*0d80*/  SHFL.DOWN PT, R4, R5, 0x1, 0x1f ;  /* 0x08201f0005047f89 */ /* 0x00006800000e0000 */
[----:B------:R0:W2:Y:S01]  /*0d90*/  SHFL.DOWN PT, R0, R9, 0x1, 0x1f ;  /* 0x08201f0009007f89 */ /* 0x0000a200000e0000 */
[----:B------:R-:W-:Y:S05]  /*0da0*/  @P0 EXIT ;  /* 0x000000000000094d */ /* 0x000fea0003800000 */
[----:B------:R-:W3:Y:S01]  /*0db0*/  LDC.64 R2, c[0x0][0x390] ;  /* 0x0000e400ff027b82 */ /* 0x000ee20000000a00 */
[----:B------:R-:W-:Y:S02]  /*0dc0*/  SHF.R.S32.HI R6, RZ, 0x1f, R7 ;  /* 0x0000001fff067819 */ /* 0x000fe40000011407 */
[----:B-1----:R-:W-:Y:S02]  /*0dd0*/  IADD3 R4, P0, PT, R4, R5, RZ ;  /* 0x0000000504047210 */ /* 0x002fe40007f1e0ff */
[----:B------:R-:W-:-:S03]  /*0de0*/  LEA.HI R6, R6, R7, RZ, 0x5 ;  /* 0x0000000706067211 */ /* 0x000fc600078f28ff */
[----:B0-2---:R-:W-:Y:S01]  /*0df0*/  IMAD.X R5, R0, 0x1, R9, P0 ;  /* 0x0000000100057824 */ /* 0x005fe200000e0609 */
[----:B------:R-:W-:-:S05]  /*0e00*/  SHF.R.S32.HI R7, RZ, 0x5, R6 ;  /* 0x00000005ff077819 */ /* 0x000fca0000011406 */
[----:B---3--:R-:W-:-:S05]  /*0e10*/  IMAD.WIDE R2, R7, 0x8, R2 ;  /* 0x0000000807027825 */ /* 0x008fca00078e0202 */
[----:B------:R-:W-:Y:S01]  /*0e20*/  STG.E.64 desc[UR4][R2.64], R4 ;  /* 0x0000000402007986 */ /* 0x000fe2000c101b04 */
[----:B------:R-:W-:Y:S05]  /*0e30*/  EXIT ;  /* 0x000000000000794d */ /* 0x000fea0003800000 */
        .weak           $__internal_0_$__cuda_sm20_div_u64
        .type           $__internal_0_$__cuda_sm20_div_u64,@function
        .size           $__internal_0_$__cuda_sm20_div_u64,(.L_x_26 - $__internal_0_$__cuda_sm20_div_u64)
$__internal_0_$__cuda_sm20_div_u64:
[----:B------:R-:W-:Y:S02]  /*0e40*/  UMOV UR5, URZ ;  /* 0x000000ff00057c82 */ /* 0x000fe40008000000 */
[----:B------:R-:W0:Y:S08]  /*0e50*/  I2F.U64.RP R3, UR4 ;  /* 0x0000000400037d12 */ /* 0x000e300008309000 */
[----:B0-----:R-:W0:Y:S02]  /*0e60*/  MUFU.RCP R3, R3 ;  /* 0x0000000300037308 */ /* 0x001e240000001000 */
[----:B0-----:R-:W-:-:S06]  /*0e70*/  VIADD R4, R3, 0x1ffffffe ;  /* 0x1ffffffe03047836 */ /* 0x001fcc0000000000 */
[----:B------:R-:W0:Y:S02]  /*0e80*/  F2I.U64.TRUNC R4, R4 ;  /* 0x0000000400047311 */ /* 0x000e24000020d800 */
[----:B0-----:R-:W-:-:S04]  /*0e90*/  IMAD.WIDE.U32 R8, R4, UR4, RZ ;  /* 0x0000000404087c25 */ /* 0x001fc8000f8e00ff */
[----:B------:R-:W-:Y:S01]  /*0ea0*/  IMAD R9, R5, UR4, R9 ;  /* 0x0000000405097c24 */ /* 0x000fe2000f8e0209 */
[----:B------:R-:W-:-:S05]  /*0eb0*/  IADD3 R11, P0, PT, RZ, -R8, RZ ;  /* 0x80000008ff0b7210 */ /* 0x000fca0007f1e0ff */
[----:B------:R-:W-:-:S04]  /*0ec0*/  IMAD.HI.U32 R8, R4, R11, RZ ;  /* 0x0000000b04087227 */ /* 0x000fc800078e00ff */
[----:B------:R-:W-:Y:S02]  /*0ed0*/  IMAD.X R13, RZ, RZ, ~R9, P0 ;  /* 0x000000ffff0d7224 */ /* 0x000fe400000e0e09 */
[----:B------:R-:W-:Y:S02]  /*0ee0*/  IMAD.MOV.U32 R9, RZ, RZ, R4 ;  /* 0x000000ffff097224 */ /* 0x000fe400078e0004 */
[-C--:B------:R-:W-:Y:S02]  /*0ef0*/  IMAD R15, R5, R13.reuse, RZ ;  /* 0x0000000d050f7224 */ /* 0x080fe400078e02ff */
[----:B------:R-:W-:-:S04]  /*0f00*/  IMAD.WIDE.U32 R8, P0, R4, R13, R8 ;  /* 0x0000000d04087225 */ /* 0x000fc80007800008 */
[----:B------:R-:W-:-:S04]  /*0f10*/  IMAD.HI.U32 R3, R5, R13, RZ ;  /* 0x0000000d05037227 */ /* 0x000fc800078e00ff */
[----:B------:R-:W-:-:S04]  /*0f20*/  IMAD.HI.U32 R8, P1, R5, R11, R8 ;  /* 0x0000000b05087227 */ /* 0x000fc80007820008 */
[----:B------:R-:W-:Y:S01]  /*0f30*/  IMAD.X R3, R3, 0x1, R5, P0 ;  /* 0x0000000103037824 */ /* 0x000fe200000e0605 */
[----:B------:R-:W-:-:S04]  /*0f40*/  IADD3 R9, P2, PT, R15, R8, RZ ;  /* 0x000000080f097210 */ /* 0x000fc80007f5e0ff */
[----:B------:R-:W-:Y:S01]  /*0f50*/  IADD3.X R3, PT, PT, RZ, RZ, R3, P2, P1 ;  /* 0x000000ffff037210 */ /* 0x000fe200017e2403 */
[----:B------:R-:W-:-:S04]  /*0f60*/  IMAD.WIDE.U32 R4, R9, UR4, RZ ;  /* 0x0000000409047c25 */ /* 0x000fc8000f8e00ff */
[----:B------:R-:W-:Y:S01]  /*0f70*/  IMAD R6, R3, UR4, R5 ;  /* 0x0000000403067c24 */ /* 0x000fe2000f8e0205 */
[----:B------:R-:W-:Y:S02]  /*0f80*/  IADD3 R11, P0, PT, RZ, -R4, RZ ;  /* 0x80000004ff0b7210 */ /* 0x000fe40007f1e0ff */
[----:B------:R-:W0:Y:S03]  /*0f90*/  LDC.64 R4, c[0x0][0x388] ;  /* 0x0000e200ff047b82 */ /* 0x000e260000000a00 */
[----:B------:R-:W-:-:S04]  /*0fa0*/  IMAD.HI.U32 R8, R9, R11, RZ ;  /* 0x0000000b09087227 */ /* 0x000fc800078e00ff */
[----:B------:R-:W-:-:S04]  /*0fb0*/  IMAD.X R6, RZ, RZ, ~R6, P0 ;  /* 0x000000ffff067224 */ /* 0x000fc800000e0e06 */
[----:B------:R-:W-:-:S04]  /*0fc0*/  IMAD.WIDE.U32 R8, P0, R9, R6, R8 ;  /* 0x0000000609087225 */ /* 0x000fc80007800008 */
[C---:B------:R-:W-:Y:S02]  /*0fd0*/  IMAD R13, R3.reuse, R6, RZ ;  /* 0x00000006030d7224 */ /* 0x040fe400078e02ff */
[----:B------:R-:W-:-:S04]  /*0fe0*/  IMAD.HI.U32 R8, P1, R3, R11, R8 ;  /* 0x0000000b03087227 */ /* 0x000fc80007820008 */
[----:B------:R-:W-:Y:S01]  /*0ff0*/  IMAD.HI.U32 R6, R3, R6, RZ ;  /* 0x0000000603067227 */ /* 0x000fe200078e00ff */
[----:B------:R-:W-:-:S03]  /*1000*/  IADD3 R11, P2, PT, R13, R8, RZ ;  /* 0x000000080d0b7210 */ /* 0x000fc60007f5e0ff */
[----:B------:R-:W-:Y:S02]  /*1010*/  IMAD.X R3, R6, 0x1, R3, P0 ;  /* 0x0000000106037824 */ /* 0x000fe400000e0603 */
[----:B0-----:R-:W-:-:S03]  /*1020*/  IMAD.HI.U32 R8, R11, R4, RZ ;  /* 0x000000040b087227 */ /* 0x001fc600078e00ff */
[----:B------:R-:W-:Y:S01]  /*1030*/  IADD3.X R3, PT, PT, RZ, RZ, R3, P2, P1 ;  /* 0x000000ffff037210 */ /* 0x000fe200017e2403 */
[----:B------:R-:W-:Y:S02]  /*1040*/  IMAD.MOV.U32 R9, RZ, RZ, RZ ;  /* 0x000000ffff097224 */ /* 0x000fe400078e00ff */
[----:B------:R-:W-:-:S04]  /*1050*/  IMAD.WIDE.U32 R8, R11, R5, R8 ;  /* 0x000000050b087225 */ /* 0x000fc800078e0008 */
[C---:B------:R-:W-:Y:S02]  /*1060*/  IMAD R11, R3.reuse, R5, RZ ;  /* 0x00000005030b7224 */ /* 0x040fe400078e02ff */
[----:B------:R-:W-:-:S04]  /*1070*/  IMAD.HI.U32 R6, P0, R3, R4, R8 ;  /* 0x0000000403067227 */ /* 0x000fc80007800008 */
[----:B------:R-:W-:Y:S01]  /*1080*/  IMAD.HI.U32 R3, R3, R5, RZ ;  /* 0x0000000503037227 */ /* 0x000fe200078e00ff */
[----:B------:R-:W-:-:S03]  /*1090*/  IADD3 R6, P1, PT, R11, R6, RZ ;  /* 0x000000060b067210 */ /* 0x000fc60007f3e0ff */
[----:B------:R-:W-:Y:S02]  /*10a0*/  IMAD.X R3, RZ, RZ, R3, P0 ;  /* 0x000000ffff037224 */ /* 0x000fe400000e0603 */
[----:B------:R-:W-:-:S04]  /*10b0*/  IMAD.WIDE.U32 R8, R6, UR4, RZ ;  /* 0x0000000406087c25 */ /* 0x000fc8000f8e00ff */
[----:B------:R-:W-:Y:S01]  /*10c0*/  IMAD.X R3, RZ, RZ, R3, P1 ;  /* 0x000000ffff037224 */ /* 0x000fe200008e0603 */
[----:B------:R-:W-:-:S03]  /*10d0*/  IADD3 R12, P0, PT, -R8, R4, RZ ;  /* 0x00000004080c7210 */ /* 0x000fc60007f1e1ff */
[----:B------:R-:W-:Y:S01]  /*10e0*/  IMAD R10, R3, UR4, R9 ;  /* 0x00000004030a7c24 */ /* 0x000fe2000f8e0209 */
[----:B------:R-:W-:-:S03]  /*10f0*/  IADD3 R9, P2, PT, R6, 0x1, RZ ;  /* 0x0000000106097810 */ /* 0x000fc60007f5e0ff */
[----:B------:R-:W-:Y:S01]  /*1100*/  IMAD.X R11, R5, 0x1, ~R10, P0 ;  /* 0x00000001050b7824 */ /* 0x000fe200000e0e0a */
[C---:B------:R-:W-:Y:S01]  /*1110*/  ISETP.GE.U32.AND P0, PT, R12.reuse, UR4, PT ;  /* 0x000000040c007c0c */ /* 0x040fe2000bf06070 */
[----:B------:R-:W-:Y:S01]  /*1120*/  IMAD.X R4, RZ, RZ, R3, P2 ;  /* 0x000000ffff047224 */ /* 0x000fe200010e0603 */
[----:B------:R-:W-:Y:S02]  /*1130*/  IADD3 R5, P1, PT, R12, -UR4, RZ ;  /* 0x800000040c057c10 */ /* 0x000fe4000ff3e0ff */
[C---:B------:R-:W-:Y:S02]  /*1140*/  ISETP.GE.U32.AND.EX P0, PT, R11.reuse, RZ, PT, P0 ;  /* 0x000000ff0b00720c */ /* 0x040fe40003f06100 */
[----:B------:R-:W-:Y:S02]  /*1150*/  IADD3.X R8, PT, PT, R11, -0x1, RZ, P1, !PT ;  /* 0xffffffff0b087810 */ /* 0x000fe40000ffe4ff */
[----:B------:R-:W-:Y:S02]  /*1160*/  SEL R9, R9, R6, P0 ;  /* 0x0000000609097207 */ /* 0x000fe40000000000 */
[----:B------:R-:W-:-:S02]  /*1170*/  SEL R5, R5, R12, P0 ;  /* 0x0000000c05057207 */ /* 0x000fc40000000000 */
[----:B------:R-:W-:Y:S01]  /*1180*/  SEL R6, R4, R3, P0 ;  /* 0x0000000304067207 */ /* 0x000fe20000000000 */
[----:B------:R-:W-:Y:S01]  /*1190*/  IMAD.MOV.U32 R3, RZ, RZ, 0x0 ;  /* 0x00000000ff037424 */ /* 0x000fe200078e00ff */
[----:B------:R-:W-:Y:S02]  /*11a0*/  IADD3 R4, P2, PT, R9, 0x1, RZ ;  /* 0x0000000109047810 */ /* 0x000fe40007f5e0ff */
[----:B------:R-:W-:Y:S02]  /*11b0*/  SEL R8, R8, R11, P0 ;  /* 0x0000000b08087207 */ /* 0x000fe40000000000 */
[----:B------:R-:W-:Y:S01]  /*11c0*/  ISETP.GE.U32.AND P0, PT, R5, UR4, PT ;  /* 0x0000000405007c0c */ /* 0x000fe2000bf06070 */
[----:B------:R-:W-:Y:S01]  /*11d0*/  IMAD.X R5, RZ, RZ, R6, P2 ;  /* 0x000000ffff057224 */ /* 0x000fe200010e0606 */
[----:B------:R-:W-:Y:S02]  /*11e0*/  ISETP.NE.U32.AND P1, PT, RZ, UR4, PT ;  /* 0x00000004ff007c0c */ /* 0x000fe4000bf25070 */
[----:B------:R-:W-:-:S02]  /*11f0*/  ISETP.GE.U32.AND.EX P0, PT, R8, RZ, PT, P0 ;  /* 0x000000ff0800720c */ /* 0x000fc40003f06100 */
[----:B------:R-:W-:Y:S02]  /*1200*/  ISETP.NE.AND.EX P1, PT, RZ, RZ, PT, P1 ;  /* 0x000000ffff00720c */ /* 0x000fe40003f25310 */
[----:B------:R-:W-:Y:S02]  /*1210*/  SEL R4, R4, R9, P0 ;  /* 0x0000000904047207 */ /* 0x000fe40000000000 */
[----:B------:R-:W-:Y:S02]  /*1220*/  SEL R5, R5, R6, P0 ;  /* 0x0000000605057207 */ /* 0x000fe40000000000 */
[----:B------:R-:W-:Y:S02]  /*1230*/  SEL R4, R4, 0xffffffff, P1 ;  /* 0xffffffff04047807 */ /* 0x000fe40000800000 */
[----:B------:R-:W-:Y:S01]  /*1240*/  SEL R5, R5, 0xffffffff, P1 ;  /* 0xffffffff05057807 */ /* 0x000fe20000800000 */
[----:B------:R-:W-:Y:S06]  /*1250*/  RET.REL.NODEC R2 `(_Z16reduce_to_bufferPimPm) ;  /* 0xffffffec02687950 */ /* 0x000fec0003c3ffff */
.L_x_17:
        /* <DEDUP_REMOVED lines=10> */
.L_x_26:


//--------------------- .text._Z10one_assignPim   --------------------------
	.section	.text._Z10one_assignPim,"ax",@progbits
	.align	128
        .global         _Z10one_assignPim
        .type           _Z10one_assignPim,@function
        .size           _Z10one_assignPim,(.L_x_27 - _Z10one_assignPim)
        .other          _Z10one_assignPim,@"STO_CUDA_ENTRY STV_DEFAULT"
_Z10one_assignPim:
.text._Z10one_assignPim:
[----:B------:R-:W-:Y:S01]  /*0000*/  LDC R1, c[0x0][0x37c] ;  /* 0x0000df00ff017b82 */ /* 0x000fe20000000800 */
[----:B------:R-:W0:Y:S07]  /*0010*/  LDCU UR7, c[0x0][0x38c] ;  /* 0x00007180ff0777ac */ /* 0x000e2e0008000800 */
[----:B------:R-:W1:Y:S01]  /*0020*/  S2UR UR5, SR_CTAID.X ;  /* 0x00000000000579c3 */ /* 0x000e620000002500 */
[----:B------:R-:W2:Y:S01]  /*0030*/  LDCU UR4, c[0x0][0x370] ;  /* 0x00006e00ff0477ac */ /* 0x000ea20008000800 */
[----:B------:R-:W2:Y:S01]  /*0040*/  LDCU UR6, c[0x0][0x360] ;  /* 0x00006c00ff0677ac */ /* 0x000ea20008000800 */
[----:B0-----:R-:W-:-:S02]  /*0050*/  UISETP.NE.U32.AND UP0, UPT, UR7, URZ, UPT ;  /* 0x000000ff0700728c */ /* 0x001fc4000bf05070 */
[----:B--2---:R-:W-:Y:S02]  /*0060*/  UIMAD UR4, UR4, UR6, URZ ;  /* 0x00000006040472a4 */ /* 0x004fe4000f8e02ff */
[----:B-1----:R-:W-:-:S05]  /*0070*/  UIMAD UR6, UR6, UR5, URZ ;  /* 0x00000005060672a4 */ /* 0x002fca000f8e02ff */
[----:B------:R-:W-:Y:S07]  /*0080*/  BRA.U UP0, `(.L_x_18) ;  /* 0x0000000100547547 */ /* 0x000fee000b800000 */
        /* <DEDUP_REMOVED lines=12> */
[----:B------:R-:W-:Y:S02]  /*0150*/  IMAD R0, R3, UR4, R4 ;  /* 0x0000000403007c24 */ /* 0x000fe4000f8e0204 */
[----:B------:R-:W-:-:S03]  /*0160*/  IMAD.MOV.U32 R3, RZ, RZ, RZ ;  /* 0x000000ffff037224 */ /* 0x000fc600078e00ff */
[----:B------:R-:W-:-:S13]  /*0170*/  ISETP.GE.U32.AND P0, PT, R0, UR4, PT ;  /* 0x0000000400007c0c */ /* 0x000fda000bf06070 */
[----:B------:R-:W-:Y:S02]  /*0180*/  @P0 VIADD R0, R0, -UR4 ;  /* 0x8000000400000c36 */ /* 0x000fe40008000000 */
[----:B------:R-:W-:-:S03]  /*0190*/  @P0 VIADD R2, R2, 0x1 ;  /* 0x0000000102020836 */ /* 0x000fc60000000000 */
[----:B------:R-:W-:-:S13]  /*01a0*/  ISETP.GE.U32.AND P1, PT, R0, UR4, PT ;  /* 0x0000000400007c0c */ /* 0x000fda000bf26070 */
[----:B------:R-:W-:Y:S01]  /*01b0*/  @P1 VIADD R2, R2, 0x1 ;  /* 0x0000000102021836 */ /* 0x000fe20000000000 */
[----:B------:R-:W-:Y:S01]  /*01c0*/  @!P2 LOP3.LUT R2, RZ, UR4, RZ, 0x33, !PT ;  /* 0x00000004ff02ac12 */ /* 0x000fe2000f8e33ff */
[----:B------:R-:W-:Y:S06]  /*01d0*/  BRA `(.L_x_19) ;  /* 0x0000000000107947 */ /* 0x000fec0003800000 */
.L_x_18:
[----:B------:R-:W-:-:S07]  /*01e0*/  MOV R0, 0x200 ;  /* 0x0000020000007802 */ /* 0x000fce0000000f00 */
[----:B------:R-:W-:Y:S05]  /*01f0*/  CALL.REL.NOINC `($__internal_1_$__cuda_sm20_div_u64) ;  /* 0x0000000400b07944 */ /* 0x000fea0003c00000 */
[----:B------:R-:W-:Y:S02]  /*0200*/  IMAD.MOV.U32 R2, RZ, RZ, R4 ;  /* 0x000000ffff027224 */ /* 0x000fe400078e0004 */
[----:B------:R-:W-:-:S07]  /*0210*/  IMAD.MOV.U32 R3, RZ, RZ, R5 ;  /* 0x000000ffff037224 */ /* 0x000fce00078e0005 */
.L_x_19:
[----:B------:R-:W0:Y:S02]  /*0220*/  S2R R5, SR_TID.X ;  /* 0x0000000000057919 */ /* 0x000e240000002100 */
[----:B0-----:R-:W-:-:S04]  /*0230*/  VIADD R5, R5, UR6 ;  /* 0x0000000605057c36 */ /* 0x001fc80008000000 */
[-C--:B------:R-:W-:Y:S01]  /*0240*/  IMAD R0, R3, R5.reuse, RZ ;  /* 0x0000000503007224 */ /* 0x080fe200078e02ff */
[----:B------:R-:W-:Y:S01]  /*0250*/  SHF.R.S32.HI R7, RZ, 0x1f, R5 ;  /* 0x0000001fff077819 */ /* 0x000fe20000011405 */
[----:B------:R-:W-:-:S04]  /*0260*/  IMAD.WIDE.U32 R4, R2, R5, RZ ;  /* 0x0000000502047225 */ /* 0x000fc800078e00ff */
[----:B------:R-:W-:Y:S01]  /*0270*/  IMAD R9, R7, R2, R0 ;  /* 0x0000000207097224 */ /* 0x000fe200078e0200 */
[----:B------:R-:W-:-:S03]  /*0280*/  IADD3 R7, P1, PT, R2, R4, RZ ;  /* 0x0000000402077210 */ /* 0x000fc60007f3e0ff */
[----:B------:R-:W-:Y:S01]  /*0290*/  IMAD.IADD R8, R5, 0x1, R9 ;  /* 0x0000000105087824 */ /* 0x000fe200078e0209 */
[----:B------:R-:W-:-:S03]  /*02a0*/  ISETP.GE.U32.AND P0, PT, R4, R7, PT ;  /* 0x000000070400720c */ /* 0x000fc60003f06070 */
[----:B------:R-:W-:-:S05]  /*02b0*/  IMAD.X R0, R3, 0x1, R8, P1 ;  /* 0x0000000103007824 */ /* 0x000fca00008e0608 */
[----:B------:R-:W-:-:S13]  /*02c0*/  ISETP.GE.U32.AND.EX P0, PT, R8, R0, PT, P0 ;  /* 0x000000000800720c */ /* 0x000fda0003f06100 */
[----:B------:R-:W-:Y:S05]  /*02d0*/  @P0 EXIT ;  /* 0x000000000000094d */ /* 0x000fea0003800000 */
[C---:B------:R-:W-:Y:S01]  /*02e0*/  IADD3 R0, P0, PT, R2.reuse, -0x1, RZ ;  /* 0xffffffff02007810 */ /* 0x040fe20007f1e0ff */
[----:B------:R-:W0:Y:S01]  /*02f0*/  LDCU.64 UR4, c[0x0][0x358] ;  /* 0x00006b00ff0477ac */ /* 0x000e220008000a00 */
[----:B------:R-:W-:Y:S01]  /*0300*/  LOP3.LUT R10, R2, 0xf, RZ, 0xc0, !PT ;  /* 0x0000000f020a7812 */ /* 0x000fe200078ec0ff */
[----:B------:R-:W-:Y:S01]  /*0310*/  IMAD.MOV.U32 R7, RZ, RZ, R4 ;  /* 0x000000ffff077224 */ /* 0x000fe200078e0004 */
[----:B------:R-:W-:Y:S02]  /*0320*/  ISETP.GE.U32.AND P1, PT, R0, 0xf, PT ;  /* 0x0000000f0000780c */ /* 0x000fe40003f26070 */
[----:B------:R-:W-:Y:S02]  /*0330*/  IADD3.X R0, PT, PT, R3, -0x1, RZ, P0, !PT ;  /* 0xffffffff03007810 */ /* 0x000fe400007fe4ff */
[----:B------:R-:W-:Y:S02]  /*0340*/  ISETP.NE.U32.AND P0, PT, R10, RZ, PT ;  /* 0x000000ff0a00720c */ /* 0x000fe40003f05070 */
[----:B------:R-:W-:-:S02]  /*0350*/  ISETP.GE.U32.AND.EX P1, PT, R0, RZ, PT, P1 ;  /* 0x000000ff0000720c */ /* 0x000fc40003f26110 */
[----:B------:R-:W-:-:S11]  /*0360*/  ISETP.NE.AND.EX P0, PT, RZ, RZ, PT, P0 ;  /* 0x000000ffff00720c */ /* 0x000fd60003f05300 */
[----:B0-----:R-:W-:Y:S05]  /*0370*/  @!P1 BRA `(.L_x_20) ;  /* 0x0000000000749947 */ /* 0x001fea0003800000 */
[----:B------:R-:W-:Y:S01]  /*0380*/  LOP3.LUT R0, R2, 0xfffffff0, RZ, 0xc0, !PT ;  /* 0xfffffff002007812 */ /* 0x000fe200078ec0ff */
[----:B------:R-:W-:Y:S01]  /*0390*/  IMAD.MOV.U32 R6, RZ, RZ, R3 ;  /* 0x000000ffff067224 */ /* 0x000fe200078e0003 */
[----:B------:R-:W0:Y:S06]  /*03a0*/  LDCU.64 UR6, c[0x0][0x380] ;  /* 0x00007000ff0677ac */ /* 0x000e2c0008000a00 */
.L_x_21:
[----:B01----:R-:W-:Y:S01]  /*03b0*/  LEA R4, P1, R7, UR6, 0x2 ;  /* 0x0000000607047c11 */ /* 0x003fe2000f8210ff */
[----:B------:R-:W-:-:S03]  /*03c0*/  IMAD.MOV.U32 R9, RZ, RZ, 0x1 ;  /* 0x00000001ff097424 */ /* 0x000fc600078e00ff */
[C-C-:B------:R-:W-:Y:S02]  /*03d0*/  LEA.HI.X R5, R7.reuse, UR7, R8.reuse, 0x2, P1 ;  /* 0x0000000707057c11 */ /* 0x140fe400088f1408 */
[----:B------:R-:W-:Y:S02]  /*03e0*/  IADD3 R0, P1, PT, R0, -0x10, RZ ;  /* 0xfffffff000007810 */ /* 0x000fe40007f3e0ff */
[----:B------:R-:W-:Y:S01]  /*03f0*/  IADD3 R7, P2, PT, R7, 0x10, RZ ;  /* 0x0000001007077810 */ /* 0x000fe20007f5e0ff */
[----:B------:R1:W-:Y:S01]  /*0400*/  STG.E desc[UR4][R4.64], R9 ;  /* 0x0000000904007986 */ /* 0x0003e2000c101904 */
[----:B------:R-:W-:Y:S02]  /*0410*/  IADD3.X R6, PT, PT, R6, -0x1, RZ, P1, !PT ;  /* 0xffffffff06067810 */ /* 0x000fe40000ffe4ff */
[----:B------:R-:W-:Y:S01]  /*0420*/  ISETP.NE.U32.AND P1, PT, R0, RZ, PT ;  /* 0x000000ff0000720c */ /* 0x000fe20003f25070 */
[----:B------:R1:W-:Y:S01]  /*0430*/  STG.E desc[UR4][R4.64+0x4], R9 ;  /* 0x0000040904007986 */ /* 0x0003e2000c101904 */
[----:B------:R-:W-:-:S02]  /*0440*/  IMAD.X R8, RZ, RZ, R8, P2 ;  /* 0x000000ffff087224 */ /* 0x000fc400010e0608 */
[----:B------:R-:W-:Y:S01]  /*0450*/  ISETP.NE.AND.EX P1, PT, R6, RZ, PT, P1 ;  /* 0x000000ff0600720c */ /* 0x000fe20003f25310 */
[----:B------:R1:W-:Y:S04]  /*0460*/  STG.E desc[UR4][R4.64+0x8], R9 ;  /* 0x0000080904007986 */ /* 0x0003e8000c101904 */
        /* <DEDUP_REMOVED lines=12> */
[----:B------:R1:W-:Y:S01]  /*0530*/  STG.E desc[UR4][R4.64+0x3c], R9 ;  /* 0x00003c0904007986 */ /* 0x0003e2000c101904 */
[----:B------:R-:W-:Y:S05]  /*0540*/  @P1 BRA `(.L_x_21) ;  /* 0xfffffffc00981947 */ /* 0x000fea000383ffff */
.L_x_20:
[----:B------:R-:W-:Y:S05]  /*0550*/  @!P0 EXIT ;  /* 0x000000000000894d */ /* 0x000fea0003800000 */
[----:B------:R-:W-:Y:S02]  /*0560*/  ISETP.GE.U32.AND P1, PT, R10, 0x8, PT ;  /* 0x000000080a00780c */ /* 0x000fe40003f26070 */
[----:B------:R-:W-:Y:S02]  /*0570*/  LOP3.LUT R0, R2, 0x7, RZ, 0xc0, !PT ;  /* 0x0000000702007812 */ /* 0x000fe400078ec0ff */
[----:B------:R-:W-:Y:S02]  /*0580*/  ISETP.GE.U32.AND.EX P1, PT, RZ, RZ, PT, P1 ;  /* 0x000000ffff00720c */ /* 0x000fe40003f26110 */
[----:B------:R-:W-:-:S04]  /*0590*/  ISETP.NE.U32.AND P0, PT, R0, RZ, PT ;  /* 0x000000ff0000720c */ /* 0x000fc80003f05070 */
[----:B------:R-:W-:-:S07]  /*05a0*/  ISETP.NE.AND.EX P0, PT, RZ, RZ, PT, P0 ;  /* 0x000000ffff00720c */ /* 0x000fce0003f05300 */
[----:B------:R-:W-:Y:S06]  /*05b0*/  @!P1 BRA `(.L_x_22) ;  /* 0x0000000000389947 */ /* 0x000fec0003800000 */
[----:B------:R-:W0:Y:S01]  /*05c0*/  LDCU.64 UR6, c[0x0][0x380] ;  /* 0x00007000ff0677ac */ /* 0x000e220008000a00 */
[----:B-1----:R-:W-:Y:S01]  /*05d0*/  IMAD.MOV.U32 R9, RZ, RZ, 0x1 ;  /* 0x00000001ff097424 */ /* 0x002fe200078e00ff */
[----:B0-----:R-:W-:-:S04]  /*05e0*/  LEA R4, P1, R7, UR6, 0x2 ;  /* 0x0000000607047c11 */ /* 0x001fc8000f8210ff */
[C---:B------:R-:W-:Y:S02]  /*05f0*/  LEA.HI.X R5, R7.reuse, UR7, R8, 0x2, P1 ;  /* 0x0000000707057c11 */ /* 0x040fe400088f1408 */
[----:B------:R-:W-:-:S03]  /*0600*/  IADD3 R7, P1, PT, R7, 0x8, RZ ;  /* 0x0000000807077810 */ /* 0x000fc60007f3e0ff */
[----:B------:R0:W-:Y:S02]  /*0610*/  STG.E desc[UR4][R4.64], R9 ;  /* 0x0000000904007986 */ /* 0x0001e4000c101904 */
[----:B------:R-:W-:Y:S02]  /*0620*/  IMAD.X R8, RZ, RZ, R8, P1 ;  /* 0x000000ffff087224 */ /* 0x000fe400008e0608 */
[----:B------:R0:W-:Y:S04]  /*0630*/  STG.E desc[UR4][R4.64+0x4], R9 ;  /* 0x0000040904007986 */ /* 0x0001e8000c101904 */
[----:B------:R0:W-:Y:S04]  /*0640*/  STG.E desc[UR4][R4.64+0x8], R9 ;  /* 0x0000080904007986 */ /* 0x0001e8000c101904 */
[----:B------:R0:W-:Y:S04]  /*0650*/  STG.E desc[UR4][R4.64+0xc], R9 ;  /* 0x00000c0904007986 */ /* 0x0001e8000c101904 */
[----:B------:R0:W-:Y:S04]  /*0660*/  STG.E desc[UR4][R4.64+0x10], R9 ;  /* 0x0000100904007986 */ /* 0x0001e8000c101904 */
[----:B------:R0:W-:Y:S04]  /*0670*/  STG.E desc[UR4][R4.64+0x14], R9 ;  /* 0x0000140904007986 */ /* 0x0001e8000c101904 */
[----:B------:R0:W-:Y:S04]  /*0680*/  STG.E desc[UR4][R4.64+0x18], R9 ;  /* 0x0000180904007986 */ /* 0x0001e8000c101904 */
[----:B------:R0:W-:Y:S02]  /*0690*/  STG.E desc[UR4][R4.64+0x1c], R9 ;  /* 0x00001c0904007986 */ /* 0x0001e4000c101904 */
.L_x_22:
[----:B------:R-:W-:Y:S05]  /*06a0*/  @!P0 EXIT ;  /* 0x000000000000894d */ /* 0x000fea0003800000 */
[----:B------:R-:W-:Y:S01]  /*06b0*/  ISETP.GE.U32.AND P1, PT, R0, 0x4, PT ;  /* 0x000000040000780c */ /* 0x000fe20003f26070 */
[----:B------:R-:W-:Y:S01]  /*06c0*/  IMAD.MOV.U32 R6, RZ, RZ, RZ ;  /* 0x000000ffff067224 */ /* 0x000fe200078e00ff */
[----:B01----:R-:W-:Y:S02]  /*06d0*/  LOP3.LUT R4, R2, 0x3, RZ, 0xc0, !PT ;  /* 0x0000000302047812 */ /* 0x003fe400078ec0ff */
[----:B------:R-:W-:Y:S02]  /*06e0*/  ISETP.GE.U32.AND.EX P1, PT, RZ, RZ, PT, P1 ;  /* 0x000000ffff00720c */ /* 0x000fe40003f26110 */
[----:B------:R-:W-:-:S04]  /*06f0*/  ISETP.NE.U32.AND P0, PT, R4, RZ, PT ;  /* 0x000000ff0400720c */ /* 0x000fc80003f05070 */
[----:B------:R-:W-:-:S07]  /*0700*/  ISETP.NE.AND.EX P0, PT, R6, RZ, PT, P0 ;  /* 0x000000ff0600720c */ /* 0x000fce0003f05300 */
[----:B------:R-:W-:Y:S06]  /*0710*/  @!P1 BRA `(.L_x_23) ;  /* 0x0000000000289947 */ /* 0x000fec0003800000 */
[----:B------:R-:W0:Y:S01]  /*0720*/  LDCU.64 UR6, c[0x0][0x380] ;  /* 0x00007000ff0677ac */ /* 0x000e220008000a00 */
[----:B------:R-:W-:Y:S01]  /*0730*/  IMAD.MOV.U32 R5, RZ, RZ, 0x1 ;  /* 0x00000001ff057424 */ /* 0x000fe200078e00ff */
[----:B0-----:R-:W-:-:S04]  /*0740*/  LEA R2, P1, R7, UR6, 0x2 ;  /* 0x0000000607027c11 */ /* 0x001fc8000f8210ff */
[C---:B------:R-:W-:Y:S02]  /*0750*/  LEA.HI.X R3, R7.reuse, UR7, R8, 0x2, P1 ;  /* 0x0000000707037c11 */ /* 0x040fe400088f1408 */
[----:B------:R-:W-:-:S03]  /*0760*/  IADD3 R7, P1, PT, R7, 0x4, RZ ;  /* 0x0000000407077810 */ /* 0x000fc60007f3e0ff */
[----:B------:R0:W-:Y:S02]  /*0770*/  STG.E desc[UR4][R2.64], R5 ;  /* 0x0000000502007986 */ /* 0x0001e4000c101904 */
[----:B------:R-:W-:Y:S02]  /*0780*/  IMAD.X R8, RZ, RZ, R8, P1 ;  /* 0x000000ffff087224 */ /* 0x000fe400008e0608 */
[----:B------:R0:W-:Y:S04]  /*0790*/  STG.E desc[UR4][R2.64+0x4], R5 ;  /* 0x0000040502007986 */ /* 0x0001e8000c101904 */
[----:B------:R0:W-:Y:S04]  /*07a0*/  STG.E desc[UR4][R2.64+0x8], R5 ;  /* 0x0000080502007986 */ /* 0x0001e8000c101904 */
[----:B------:R0:W-:Y:S02]  /*07b0*/  STG.E desc[UR4][R2.64+0xc], R5 ;  /* 0x00000c0502007986 */ /* 0x0001e4000c101904 */
.L_x_23:
[----:B------:R-:W-:Y:S05]  /*07c0*/  @!P0 EXIT ;  /* 0x000000000000894d */ /* 0x000fea0003800000 */
[----:B------:R-:W1:Y:S01]  /*07d0*/  LDCU.64 UR6, c[0x0][0x380] ;  /* 0x00007000ff0677ac */ /* 0x000e620008000a00 */
[----:B------:R-:W-:Y:S01]  /*07e0*/  IMAD.MOV.U32 R9, RZ, RZ, 0x1 ;  /* 0x00000001ff097424 */ /* 0x000fe200078e00ff */
[----:B-1----:R-:W-:-:S04]  /*07f0*/  LEA R0, P0, R7, UR6, 0x2 ;  /* 0x0000000607007c11 */ /* 0x002fc8000f8010ff */
[----:B0-----:R-:W-:-:S09]  /*0800*/  LEA.HI.X R5, R7, UR7, R8, 0x2, P0 ;  /* 0x0000000707057c11 */ /* 0x001fd200080f1408 */
.L_x_24:
[----:B------:R-:W-:Y:S01]  /*0810*/  IADD3 R4, P0, PT, R4, -0x1, RZ ;  /* 0xffffffff04047810 */ /* 0x000fe20007f1e0ff */
[----:B------:R-:W-:Y:S01]  /*0820*/  IMAD.MOV.U32 R2, RZ, RZ, R0 ;  /* 0x000000ffff027224 */ /* 0x000fe200078e0000 */
[----:B------:R-:W-:Y:S01]  /*0830*/  IADD3 R0, P1, PT, R0, 0x4, RZ ;  /* 0x0000000400007810 */ /* 0x000fe20007f3e0ff */
[--C-:B------:R-:W-:Y:S01]  /*0840*/  IMAD.MOV.U32 R3, RZ, RZ, R5.reuse ;  /* 0x000000ffff037224 */ /* 0x100fe200078e0005 */
[----:B------:R-:W-:Y:S02]  /*0850*/  IADD3.X R6, PT, PT, R6, -0x1, RZ, P0, !PT ;  /* 0xffffffff06067810 */ /* 0x000fe400007fe4ff */
[----:B------:R-:W-:Y:S01]  /*0860*/  ISETP.NE.U32.AND P0, PT, R4, RZ, PT ;  /* 0x000000ff0400720c */ /* 0x000fe20003f05070 */
[----:B------:R-:W-:Y:S01]  /*0870*/  IMAD.X R5, RZ, RZ, R5, P1 ;  /* 0x000000ffff057224 */ /* 0x000fe200008e0605 */
[----:B------:R0:W-:Y:S02]  /*0880*/  STG.E desc[UR4][R2.64], R9 ;  /* 0x0000000902007986 */ /* 0x0001e4000c101904 */
[----:B------:R-:W-:-:S13]  /*0890*/  ISETP.NE.AND.EX P0, PT, R6, RZ, PT, P0 ;  /* 0x000000ff0600720c */ /* 0x000fda0003f05300 */
[----:B0-----:R-:W-:Y:S05]  /*08a0*/  @P0 BRA `(.L_x_24) ;  /* 0xfffffffc00d80947 */ /* 0x001fea000383ffff */
[----:B------:R-:W-:Y:S05]  /*08b0*/  EXIT ;  /* 0x000000000000794d */ /* 0x000fea0003800000 */
        .weak           $__internal_1_$__cuda_sm20_div_u64
        .type           $__internal_1_$__cuda_sm20_div_u64,@function
        .size           $__internal_1_$__cuda_sm20_div_u64,(.L_x_27 - $__internal_1_$__cuda_sm20_div_u64)
$__internal_1_$__cuda_sm20_div_u64:
        /* <DEDUP_REMOVED lines=14> */
[----:B------:R-:W-:-:S05]  /*09a0*/  IMAD.HI.U32 R4, P1, R3, R7, R4 ;  /* 0x0000000703047227 */ /* 0x000fca0007820004 */
[----:B------:R-:W-:Y:S01]  /*09b0*/  IADD3 R5, P2, PT, R11, R4, RZ ;  /* 0x000000040b057210 */ /* 0x000fe20007f5e0ff */
[----:B------:R-:W-:-:S04]  /*09c0*/  IMAD.X R4, R9, 0x1, R3, P0 ;  /* 0x0000000109047824 */ /* 0x000fc800000e0603 */
[----:B------:R-:W-:Y:S01]  /*09d0*/  IMAD.WIDE.U32 R2, R5, UR4, RZ ;  /* 0x0000000405027c25 */ /* 0x000fe2000f8e00ff */
[----:B------:R-:W-:Y:S02]  /*09e0*/  IADD3.X R7, PT, PT, RZ, RZ, R4, P2, P1 ;  /* 0x000000ffff077210 */ /* 0x000fe400017e2404 */
[----:B------:R-:W-:-:S03]  /*09f0*/  IADD3 R9, P0, PT, RZ, -R2, RZ ;  /* 0x80000002ff097210 */ /* 0x000fc60007f1e0ff */
[----:B------:R-:W-:Y:S02]  /*0a00*/  IMAD R6, R7, UR4, R3 ;  /* 0x0000000407067c24 */ /* 0x000fe4000f8e0203 */
[----:B------:R-:W0:Y:S01]  /*0a10*/  LDC.64 R2, c[0x0][0x388] ;  /* 0x0000e200ff027b82 */ /* 0x000e220000000a00 */
        /* <DEDUP_REMOVED lines=16> */
[----:B------:R-:W-:-:S04]  /*0b20*/  IMAD.X R4, RZ, RZ, R7, P0 ;  /* 0x000000ffff047224 */ /* 0x000fc800000e0607 */
[----:B------:R-:W-:Y:S02]  /*0b30*/  IMAD.X R7, RZ, RZ, R4, P1 ;  /* 0x000000ffff077224 */ /* 0x000fe400008e0604 */
[----:B------:R-:W-:-:S04]  /*0b40*/  IMAD.WIDE.U32 R4, R6, UR4, RZ ;  /* 0x0000000406047c25 */ /* 0x000fc8000f8e00ff */
[----:B------:R-:W-:Y:S01]  /*0b50*/  IMAD R8, R7, UR4, R5 ;  /* 0x0000000407087c24 */ /* 0x000fe2000f8e0205 */
[----:B------:R-:W-:-:S04]  /*0b60*/  IADD3 R9, P0, PT, -R4, R2, RZ ;  /* 0x0000000204097210 */ /* 0x000fc80007f1e1ff */
[----:B------:R-:W-:Y:S01]  /*0b70*/  IADD3 R4, P1, PT, R9, -UR4, RZ ;  /* 0x8000000409047c10 */ /* 0x000fe2000ff3e0ff */
[----:B------:R-:W-:Y:S01]  /*0b80*/  IMAD.X R8, R3, 0x1, ~R8, P0 ;  /* 0x0000000103087824 */ /* 0x000fe200000e0e08 */
[----:B------:R-:W-:Y:S02]  /*0b90*/  ISETP.GE.U32.AND P0, PT, R9, UR4, PT ;  /* 0x0000000409007c0c */ /* 0x000fe4000bf06070 */
[----:B------:R-:W-:Y:S02]  /*0ba0*/  IADD3 R3, P2, PT, R6, 0x1, RZ ;  /* 0x0000000106037810 */ /* 0x000fe40007f5e0ff */
[C---:B------:R-:W-:Y:S02]  /*0bb0*/  ISETP.GE.U32.AND.EX P0, PT, R8.reuse, RZ, PT, P0 ;  /* 0x000000ff0800720c */ /* 0x040fe40003f06100 */
[----:B------:R-:W-:Y:S01]  /*0bc0*/  IADD3.X R5, PT, PT, R8, -0x1, RZ, P1, !PT ;  /* 0xffffffff08057810 */ /* 0x000fe20000ffe4ff */
[----:B------:R-:W-:Y:S01]  /*0bd0*/  IMAD.X R2, RZ, RZ, R7, P2 ;  /* 0x000000ffff027224 */ /* 0x000fe200010e0607 */
[----:B------:R-:W-:-:S02]  /*0be0*/  SEL R4, R4, R9, P0 ;  /* 0x0000000904047207 */ /* 0x000fc40000000000 */
[----:B------:R-:W-:Y:S02]  /*0bf0*/  SEL R3, R3, R6, P0 ;  /* 0x0000000603037207 */ /* 0x000fe40000000000 */
[----:B------:R-:W-:Y:S02]  /*0c00*/  SEL R5, R5, R8, P0 ;  /* 0x0000000805057207 */ /* 0x000fe40000000000 */
[----:B------:R-:W-:Y:S02]  /*0c10*/  SEL R2, R2, R7, P0 ;  /* 0x0000000702027207 */ /* 0x000fe40000000000 */
[----:B------:R-:W-:Y:S02]  /*0c20*/  ISETP.GE.U32.AND P0, PT, R4, UR4, PT ;  /* 0x0000000404007c0c */ /* 0x000fe4000bf06070 */
[----:B------:R-:W-:Y:S02]  /*0c30*/  IADD3 R4, P2, PT, R3, 0x1, RZ ;  /* 0x0000000103047810 */ /* 0x000fe40007f5e0ff */
[----:B------:R-:W-:-:S02]  /*0c40*/  ISETP.GE.U32.AND.EX P0, PT, R5, RZ, PT, P0 ;  /* 0x000000ff0500720c */ /* 0x000fc40003f06100 */
[----:B------:R-:W-:Y:S01]  /*0c50*/  ISETP.NE.U32.AND P1, PT, RZ, UR4, PT ;  /* 0x00000004ff007c0c */ /* 0x000fe2000bf25070 */
[----:B------:R-:W-:Y:S01]  /*0c60*/  IMAD.X R5, RZ, RZ, R2, P2 ;  /* 0x000000ffff057224 */ /* 0x000fe200010e0602 */
[----:B------:R-:W-:Y:S01]  /*0c70*/  SEL R4, R4, R3, P0 ;  /* 0x0000000304047207 */ /* 0x000fe20000000000 */
[----:B------:R-:W-:Y:S01]  /*0c80*/  IMAD.MOV.U32 R3, RZ, RZ, 0x0 ;  /* 0x00000000ff037424 */ /* 0x000fe200078e00ff */
[----:B------:R-:W-:Y:S02]  /*0c90*/  ISETP.NE.AND.EX P1, PT, RZ, RZ, PT, P1 ;  /* 0x000000ffff00720c */ /* 0x000fe40003f25310 */
[----:B------:R-:W-:Y:S01]  /*0ca0*/  SEL R5, R5, R2, P0 ;  /* 0x0000000205057207 */ /* 0x000fe20000000000 */
[----:B------:R-:W-:Y:S01]  /*0cb0*/  IMAD.MOV.U32 R2, RZ, RZ, R0 ;  /* 0x000000ffff027224 */ /* 0x000fe200078e0000 */
[----:B------:R-:W-:Y:S02]  /*0cc0*/  SEL R4, R4, 0xffffffff, P1 ;  /* 0xffffffff04047807 */ /* 0x000fe40000800000 */
[----:B------:R-:W-:Y:S01]  /*0cd0*/  SEL R5, R5, 0xffffffff, P1 ;  /* 0xffffffff05057807 */ /* 0x000fe20000800000 */
[----:B------:R-:W-:Y:S06]  /*0ce0*/  RET.REL.NODEC R2 `(_Z10one_assignPim) ;  /* 0xfffffff002c47950 */ /* 0x000fec0003c3ffff */
.L_x_25:
        /* <DEDUP_REMOVED lines=9> */
.L_x_27:


//--------------------- .nv.shared.reserved.0     --------------------------
	.section	.nv.shared.reserved.0,"aw",@nobits
	.weak		__nv_reservedSMEM_offset_0_alias
	.size		__nv_reservedSMEM_offset_0_alias, 0, 64
	.other		__nv_reservedSMEM_offset_0_alias,@"STO_CUDA_RESERVED_SHARED STV_DEFAULT"
__nv_reservedSMEM_offset_0_alias:
	.zero		0
	.zero		64


//--------------------- .nv.constant0._Z16reduce_in_bufferPmm --------------------------
	.section	.nv.constant0._Z16reduce_in_bufferPmm,"a",@progbits
	.sectionflags	@""
	.align	4
.nv.constant0._Z16reduce_in_bufferPmm:
	.zero		912


//--------------------- .nv.constant0._Z16reduce_to_bufferPimPm --------------------------
	.section	.nv.constant0._Z16reduce_to_bufferPimPm,"a",@progbits
	.sectionflags	@""
	.align	4
.nv.constant0._Z16reduce_to_bufferPimPm:
	.zero		920


//--------------------- .nv.constant0._Z10one_assignPim --------------------------
	.section	.nv.constant0._Z10one_assignPim,"a",@progbits
	.sectionflags	@""
	.align	4
.nv.constant0._Z10one_assignPim:
	.zero		912


//--------------------- SYMBOLS --------------------------

	.type		.nv.reservedSmem.offset0,@object
	.size		.nv.reservedSmem.offset0,0x4
